//
// Generated by NVIDIA NVVM Compiler
//
// Compiler Build ID: CL-36424714
// Cuda compilation tools, release 13.0, V13.0.88
// Based on NVVM 20.0.0
//

.version 9.0
.target sm_100
.address_size 64

	// .globl	_Z13multiplyByIKxP7double2S0_id

.visible .entry _Z13multiplyByIKxP7double2S0_id(
	.param .u64 .ptr .align 1 _Z13multiplyByIKxP7double2S0_id_param_0,
	.param .u64 .ptr .align 1 _Z13multiplyByIKxP7double2S0_id_param_1,
	.param .u32 _Z13multiplyByIKxP7double2S0_id_param_2,
	.param .f64 _Z13multiplyByIKxP7double2S0_id_param_3
)
{
	.reg .pred 	%p<4>;
	.reg .b32 	%r<15>;
	.reg .b64 	%rd<17>;
	.reg .b64 	%fd<10>;

	ld.param.u64 	%rd6, [_Z13multiplyByIKxP7double2S0_id_param_0];
	ld.param.u64 	%rd7, [_Z13multiplyByIKxP7double2S0_id_param_1];
	ld.param.u32 	%r1, [_Z13multiplyByIKxP7double2S0_id_param_2];
	ld.param.f64 	%fd1, [_Z13multiplyByIKxP7double2S0_id_param_3];
	mov.u32 	%r2, %ctaid.x;
	mov.u32 	%r3, %ntid.x;
	mov.u32 	%r4, %tid.x;
	mad.lo.s32 	%r5, %r2, %r3, %r4;
	cvt.u64.u32 	%rd1, %r5;
	cvt.s64.s32 	%rd2, %r1;
	mul.wide.s32 	%rd8, %r1, %r1;
	mul.lo.s64 	%rd9, %rd8, %rd2;
	setp.le.u64 	%p1, %rd9, %rd1;
	@%p1 bra 	$L__BB0_5;
	and.b64  	%rd10, %rd2, -4294967296;
	setp.ne.s64 	%p2, %rd10, 0;
	@%p2 bra 	$L__BB0_3;
	cvt.u32.u64 	%r6, %rd2;
	cvt.u32.u64 	%r7, %rd1;
	rem.u32 	%r8, %r7, %r6;
	cvt.u64.u32 	%rd16, %r8;
	bra.uni 	$L__BB0_4;
$L__BB0_3:
	rem.u64 	%rd16, %rd1, %rd2;
$L__BB0_4:
	cvt.u32.u64 	%r9, %rd16;
	shr.u32 	%r10, %r1, 31;
	add.s32 	%r11, %r1, %r10;
	shr.s32 	%r12, %r11, 1;
	setp.lt.s32 	%p3, %r12, %r9;
	selp.b32 	%r13, %r1, 0, %p3;
	sub.s32 	%r14, %r9, %r13;
	cvta.to.global.u64 	%rd11, %rd6;
	shl.b64 	%rd12, %rd1, 4;
	add.s64 	%rd13, %rd11, %rd12;
	ld.global.v2.f64 	{%fd2, %fd3}, [%rd13];
	cvt.rn.f64.s32 	%fd4, %r14;
	neg.f64 	%fd5, %fd4;
	mul.f64 	%fd6, %fd3, %fd5;
	mul.f64 	%fd7, %fd1, %fd6;
	cvta.to.global.u64 	%rd14, %rd7;
	add.s64 	%rd15, %rd14, %rd12;
	mul.f64 	%fd8, %fd2, %fd4;
	mul.f64 	%fd9, %fd1, %fd8;
	st.global.v2.f64 	[%rd15], {%fd7, %fd9};
$L__BB0_5:
	ret;

}
	// .globl	_Z13multiplyByIKyP7double2S0_id
.visible .entry _Z13multiplyByIKyP7double2S0_id(
	.param .u64 .ptr .align 1 _Z13multiplyByIKyP7double2S0_id_param_0,
	.param .u64 .ptr .align 1 _Z13multiplyByIKyP7double2S0_id_param_1,
	.param .u32 _Z13multiplyByIKyP7double2S0_id_param_2,
	.param .f64 _Z13multiplyByIKyP7double2S0_id_param_3
)
{
	.reg .pred 	%p<5>;
	.reg .b32 	%r<18>;
	.reg .b64 	%rd<22>;
	.reg .b64 	%fd<10>;

	ld.param.u64 	%rd9, [_Z13multiplyByIKyP7double2S0_id_param_0];
	ld.param.u64 	%rd10, [_Z13multiplyByIKyP7double2S0_id_param_1];
	ld.param.u32 	%r1, [_Z13multiplyByIKyP7double2S0_id_param_2];
	ld.param.f64 	%fd1, [_Z13multiplyByIKyP7double2S0_id_param_3];
	mov.u32 	%r2, %ctaid.x;
	mov.u32 	%r3, %ntid.x;
	mov.u32 	%r4, %tid.x;
	mad.lo.s32 	%r5, %r2, %r3, %r4;
	cvt.u64.u32 	%rd1, %r5;
	cvt.s64.s32 	%rd2, %r1;
	mul.wide.s32 	%rd11, %r1, %r1;
	mul.lo.s64 	%rd12, %rd11, %rd2;
	setp.le.u64 	%p1, %rd12, %rd1;
	@%p1 bra 	$L__BB1_8;
	and.b64  	%rd13, %rd2, -4294967296;
	setp.ne.s64 	%p2, %rd13, 0;
	@%p2 bra 	$L__BB1_3;
	cvt.u32.u64 	%r6, %rd2;
	cvt.u32.u64 	%r7, %rd1;
	div.u32 	%r8, %r7, %r6;
	cvt.u64.u32 	%rd20, %r8;
	bra.uni 	$L__BB1_4;
$L__BB1_3:
	div.u64 	%rd20, %rd1, %rd2;
$L__BB1_4:
	setp.ne.s64 	%p3, %rd13, 0;
	@%p3 bra 	$L__BB1_6;
	cvt.u32.u64 	%r9, %rd2;
	cvt.u32.u64 	%r10, %rd20;
	rem.u32 	%r11, %r10, %r9;
	cvt.u64.u32 	%rd21, %r11;
	bra.uni 	$L__BB1_7;
$L__BB1_6:
	rem.u64 	%rd21, %rd20, %rd2;
$L__BB1_7:
	cvt.u32.u64 	%r12, %rd21;
	shr.u32 	%r13, %r1, 31;
	add.s32 	%r14, %r1, %r13;
	shr.s32 	%r15, %r14, 1;
	setp.lt.s32 	%p4, %r15, %r12;
	selp.b32 	%r16, %r1, 0, %p4;
	sub.s32 	%r17, %r12, %r16;
	cvta.to.global.u64 	%rd15, %rd9;
	shl.b64 	%rd16, %rd1, 4;
	add.s64 	%rd17, %rd15, %rd16;
	ld.global.v2.f64 	{%fd2, %fd3}, [%rd17];
	cvt.rn.f64.s32 	%fd4, %r17;
	neg.f64 	%fd5, %fd4;
	mul.f64 	%fd6, %fd3, %fd5;
	mul.f64 	%fd7, %fd1, %fd6;
	cvta.to.global.u64 	%rd18, %rd10;
	add.s64 	%rd19, %rd18, %rd16;
	mul.f64 	%fd8, %fd2, %fd4;
	mul.f64 	%fd9, %fd1, %fd8;
	st.global.v2.f64 	[%rd19], {%fd7, %fd9};
$L__BB1_8:
	ret;

}
	// .globl	_Z13multiplyByIKzP7double2S0_id
.visible .entry _Z13multiplyByIKzP7double2S0_id(
	.param .u64 .ptr .align 1 _Z13multiplyByIKzP7double2S0_id_param_0,
	.param .u64 .ptr .align 1 _Z13multiplyByIKzP7double2S0_id_param_1,
	.param .u32 _Z13multiplyByIKzP7double2S0_id_param_2,
	.param .f64 _Z13multiplyByIKzP7double2S0_id_param_3
)
{
	.reg .pred 	%p<5>;
	.reg .b32 	%r<18>;
	.reg .b64 	%rd<22>;
	.reg .b64 	%fd<10>;

	ld.param.u64 	%rd9, [_Z13multiplyByIKzP7double2S0_id_param_0];
	ld.param.u64 	%rd10, [_Z13multiplyByIKzP7double2S0_id_param_1];
	ld.param.u32 	%r1, [_Z13multiplyByIKzP7double2S0_id_param_2];
	ld.param.f64 	%fd1, [_Z13multiplyByIKzP7double2S0_id_param_3];
	mov.u32 	%r2, %ctaid.x;
	mov.u32 	%r3, %ntid.x;
	mov.u32 	%r4, %tid.x;
	mad.lo.s32 	%r5, %r2, %r3, %r4;
	cvt.u64.u32 	%rd1, %r5;
	cvt.s64.s32 	%rd2, %r1;
	mul.wide.s32 	%rd11, %r1, %r1;
	mul.lo.s64 	%rd12, %rd11, %rd2;
	setp.le.u64 	%p1, %rd12, %rd1;
	@%p1 bra 	$L__BB2_8;
	and.b64  	%rd13, %rd2, -4294967296;
	setp.ne.s64 	%p2, %rd13, 0;
	@%p2 bra 	$L__BB2_3;
	cvt.u32.u64 	%r6, %rd2;
	cvt.u32.u64 	%r7, %rd1;
	div.u32 	%r8, %r7, %r6;
	cvt.u64.u32 	%rd20, %r8;
	bra.uni 	$L__BB2_4;
$L__BB2_3:
	div.u64 	%rd20, %rd1, %rd2;
$L__BB2_4:
	setp.ne.s64 	%p3, %rd13, 0;
	@%p3 bra 	$L__BB2_6;
	cvt.u32.u64 	%r9, %rd2;
	cvt.u32.u64 	%r10, %rd20;
	div.u32 	%r11, %r10, %r9;
	cvt.u64.u32 	%rd21, %r11;
	bra.uni 	$L__BB2_7;
$L__BB2_6:
	div.u64 	%rd21, %rd20, %rd2;
$L__BB2_7:
	cvt.u32.u64 	%r12, %rd21;
	shr.u32 	%r13, %r1, 31;
	add.s32 	%r14, %r1, %r13;
	shr.s32 	%r15, %r14, 1;
	setp.lt.s32 	%p4, %r15, %r12;
	selp.b32 	%r16, %r1, 0, %p4;
	sub.s32 	%r17, %r12, %r16;
	cvta.to.global.u64 	%rd15, %rd9;
	shl.b64 	%rd16, %rd1, 4;
	add.s64 	%rd17, %rd15, %rd16;
	ld.global.v2.f64 	{%fd2, %fd3}, [%rd17];
	cvt.rn.f64.s32 	%fd4, %r17;
	neg.f64 	%fd5, %fd4;
	mul.f64 	%fd6, %fd3, %fd5;
	mul.f64 	%fd7, %fd1, %fd6;
	cvta.to.global.u64 	%rd18, %rd10;
	add.s64 	%rd19, %rd18, %rd16;
	mul.f64 	%fd8, %fd2, %fd4;
	mul.f64 	%fd9, %fd1, %fd8;
	st.global.v2.f64 	[%rd19], {%fd7, %fd9};
$L__BB2_8:
	ret;

}


// ===== COMPILED SASS (sm_100) =====

	.target	sm_100

	.elftype	@"ET_EXEC"


//--------------------- .note.nv.tkinfo           --------------------------
	.section	.note.nv.tkinfo,"",@"SHT_NOTE"
	.sectionflags	@"SHF_NOTE_NV_TKINFO"
	.tkinfo
        /*0018*/ 	.word	0x00000002
        /*0030*/ 	.string	""
        /*0030*/ 	.string	"ptxas"
        /*0030*/ 	.string	"Cuda compilation tools, release 13.0, V13.0.88"
        /*0030*/ 	.string	"Build cuda_13.0.r13.0/compiler.36424714_0"
        /*0030*/ 	.string	"-arch sm_100 -m 64 "



//--------------------- .note.nv.cuinfo           --------------------------
	.section	.note.nv.cuinfo,"",@"SHT_NOTE"
	.sectionflags	@"SHF_NOTE_NV_CUINFO"
        /*0018*/ 	.short	0x0002
        /*001a*/ 	.short	0x0064
        /*001c*/ 	.short	0x0082
	.zero		2


//--------------------- .nv.info                  --------------------------
	.section	.nv.info,"",@"SHT_CUDA_INFO"
	.align	4


	//----- nvinfo : EIATTR_REGCOUNT
	.align		4
        /*0000*/ 	.byte	0x04, 0x2f
        /*0002*/ 	.short	(.L_1 - .L_0)
	.align		4
.L_0:
        /*0004*/ 	.word	index@(_Z13multiplyByIKxP7double2S0_id)
        /*0008*/ 	.word	0x00000010


	//----- nvinfo : EIATTR_FRAME_SIZE
	.align		4
.L_1:
        /*000c*/ 	.byte	0x04, 0x11
        /*000e*/ 	.short	(.L_3 - .L_2)
	.align		4
.L_2:
        /*0010*/ 	.word	index@($__internal_3_$__cuda_sm20_rem_u64)
        /*0014*/ 	.word	0x00000000


	//----- nvinfo : EIATTR_FRAME_SIZE
	.align		4
.L_3:
        /*0018*/ 	.byte	0x04, 0x11
        /*001a*/ 	.short	(.L_5 - .L_4)
	.align		4
.L_4:
        /*001c*/ 	.word	index@(_Z13multiplyByIKxP7double2S0_id)
        /*0020*/ 	.word	0x00000000


	//----- nvinfo : EIATTR_REGCOUNT
	.align		4
.L_5:
        /*0024*/ 	.byte	0x04, 0x2f
        /*0026*/ 	.short	(.L_7 - .L_6)
	.align		4
.L_6:
        /*0028*/ 	.word	index@(_Z13multiplyByIKyP7double2S0_id)
        /*002c*/ 	.word	0x00000012


	//----- nvinfo : EIATTR_FRAME_SIZE
	.align		4
.L_7:
        /*0030*/ 	.byte	0x04, 0x11
        /*0032*/ 	.short	(.L_9 - .L_8)
	.align		4
.L_8:
        /*0034*/ 	.word	index@($__internal_2_$__cuda_sm20_rem_u64)
        /*0038*/ 	.word	0x00000000


	//----- nvinfo : EIATTR_FRAME_SIZE
	.align		4
.L_9:
        /*003c*/ 	.byte	0x04, 0x11
        /*003e*/ 	.short	(.L_11 - .L_10)
	.align		4
.L_10:
        /*0040*/ 	.word	index@($__internal_1_$__cuda_sm20_div_u64)
        /*0044*/ 	.word	0x00000000


	//----- nvinfo : EIATTR_FRAME_SIZE
	.align		4
.L_11:
        /*0048*/ 	.byte	0x04, 0x11
        /*004a*/ 	.short	(.L_13 - .L_12)
	.align		4
.L_12:
        /*004c*/ 	.word	index@(_Z13multiplyByIKyP7double2S0_id)
        /*0050*/ 	.word	0x00000000


	//----- nvinfo : EIATTR_REGCOUNT
	.align		4
.L_13:
        /*0054*/ 	.byte	0x04, 0x2f
        /*0056*/ 	.short	(.L_15 - .L_14)
	.align		4
.L_14:
        /*0058*/ 	.word	index@(_Z13multiplyByIKzP7double2S0_id)
        /*005c*/ 	.word	0x00000012


	//----- nvinfo : EIATTR_FRAME_SIZE
	.align		4
.L_15:
        /*0060*/ 	.byte	0x04, 0x11
        /*0062*/ 	.short	(.L_17 - .L_16)
	.align		4
.L_16:
        /*0064*/ 	.word	index@($__internal_0_$__cuda_sm20_div_u64)
        /*0068*/ 	.word	0x00000000


	//----- nvinfo : EIATTR_FRAME_SIZE
	.align		4
.L_17:
        /*006c*/ 	.byte	0x04, 0x11
        /*006e*/ 	.short	(.L_19 - .L_18)
	.align		4
.L_18:
        /*0070*/ 	.word	index@(_Z13multiplyByIKzP7double2S0_id)
        /*0074*/ 	.word	0x00000000


	//----- nvinfo : EIATTR_MIN_STACK_SIZE
	.align		4
.L_19:
        /*0078*/ 	.byte	0x04, 0x12
        /*007a*/ 	.short	(.L_21 - .L_20)
	.align		4
.L_20:
        /*007c*/ 	.word	index@(_Z13multiplyByIKzP7double2S0_id)
        /*0080*/ 	.word	0x00000000


	//----- nvinfo : EIATTR_MIN_STACK_SIZE
	.align		4
.L_21:
        /*0084*/ 	.byte	0x04, 0x12
        /*0086*/ 	.short	(.L_23 - .L_22)
	.align		4
.L_22:
        /*0088*/ 	.word	index@(_Z13multiplyByIKyP7double2S0_id)
        /*008c*/ 	.word	0x00000000


	//----- nvinfo : EIATTR_MIN_STACK_SIZE
	.align		4
.L_23:
        /*0090*/ 	.byte	0x04, 0x12
        /*0092*/ 	.short	(.L_25 - .L_24)
	.align		4
.L_24:
        /*0094*/ 	.word	index@(_Z13multiplyByIKxP7double2S0_id)
        /*0098*/ 	.word	0x00000000
.L_25:


//--------------------- .nv.compat                --------------------------
	.section	.nv.compat,"",@"SHT_CUDA_COMPAT_INFO"
	.align	4
        /*0000*/ 	.byte	0x02, 0x09, 0x00, 0x00, 0x02, 0x02, 0x01, 0x00, 0x02, 0x05, 0x05, 0x00, 0x03, 0x07, 0x01, 0x01
        /*0010*/ 	.byte	0x02, 0x03, 0x00, 0x00, 0x02, 0x06, 0x01, 0x00, 0x04, 0x0b, 0x08, 0x00, 0x01, 0x00, 0x00, 0x00
        /*0020*/ 	.byte	0x00, 0x00, 0x00, 0x00


//--------------------- .nv.info._Z13multiplyByIKzP7double2S0_id --------------------------
	.section	.nv.info._Z13multiplyByIKzP7double2S0_id,"",@"SHT_CUDA_INFO"
	.sectionflags	@""
	.align	4


	//----- nvinfo : EIATTR_CUDA_API_VERSION
	.align		4
        /*0000*/ 	.byte	0x04, 0x37
        /*0002*/ 	.short	(.L_27 - .L_26)
.L_26:
        /*0004*/ 	.word	0x00000082


	//----- nvinfo : EIATTR_KPARAM_INFO
	.align		4
.L_27:
        /*0008*/ 	.byte	0x04, 0x17
        /*000a*/ 	.short	(.L_29 - .L_28)
.L_28:
        /*000c*/ 	.word	0x00000000
        /*0010*/ 	.short	0x0003
        /*0012*/ 	.short	0x0018
        /*0014*/ 	.byte	0x00, 0xf0, 0x21, 0x00


	//----- nvinfo : EIATTR_KPARAM_INFO
	.align		4
.L_29:
        /*0018*/ 	.byte	0x04, 0x17
        /*001a*/ 	.short	(.L_31 - .L_30)
.L_30:
        /*001c*/ 	.word	0x00000000
        /*0020*/ 	.short	0x0002
        /*0022*/ 	.short	0x0010
        /*0024*/ 	.byte	0x00, 0xf0, 0x11, 0x00


	//----- nvinfo : EIATTR_KPARAM_INFO
	.align		4
.L_31:
        /*0028*/ 	.byte	0x04, 0x17
        /*002a*/ 	.short	(.L_33 - .L_32)
.L_32:
        /*002c*/ 	.word	0x00000000
        /*0030*/ 	.short	0x0001
        /*0032*/ 	.short	0x0008
        /*0034*/ 	.byte	0x00, 0xf5, 0x21, 0x00


	//----- nvinfo : EIATTR_KPARAM_INFO
	.align		4
.L_33:
        /*0038*/ 	.byte	0x04, 0x17
        /*003a*/ 	.short	(.L_35 - .L_34)
.L_34:
        /*003c*/ 	.word	0x00000000
        /*0040*/ 	.short	0x0000
        /*0042*/ 	.short	0x0000
        /*0044*/ 	.byte	0x00, 0xf5, 0x21, 0x00


	//----- nvinfo : EIATTR_SPARSE_MMA_MASK
	.align		4
.L_35:
        /*0048*/ 	.byte	0x03, 0x50
        /*004a*/ 	.short	0x0000


	//----- nvinfo : EIATTR_MAXREG_COUNT
	.align		4
        /*004c*/ 	.byte	0x03, 0x1b
        /*004e*/ 	.short	0x00ff


	//----- nvinfo : EIATTR_MERCURY_ISA_VERSION
	.align		4
        /*0050*/ 	.byte	0x03, 0x5f
        /*0052*/ 	.short	0x0101


	//----- nvinfo : EIATTR_VRC_CTA_INIT_COUNT
	.align		4
        /*0054*/ 	.byte	0x02, 0x4a
	.zero		1
	.zero		1


	//----- nvinfo : EIATTR_EXIT_INSTR_OFFSETS
	.align		4
        /*0058*/ 	.byte	0x04, 0x1c
        /*005a*/ 	.short	(.L_37 - .L_36)


	//   ....[0]....
.L_36:
        /*005c*/ 	.word	0x000000f0


	//   ....[1]....
        /*0060*/ 	.word	0x000005c0


	//----- nvinfo : EIATTR_CRS_STACK_SIZE
	.align		4
.L_37:
        /*0064*/ 	.byte	0x04, 0x1e
        /*0066*/ 	.short	(.L_39 - .L_38)
.L_38:
        /*0068*/ 	.word	0x00000000


	//----- nvinfo : EIATTR_CBANK_PARAM_SIZE
	.align		4
.L_39:
        /*006c*/ 	.byte	0x03, 0x19
        /*006e*/ 	.short	0x0020


	//----- nvinfo : EIATTR_PARAM_CBANK
	.align		4
        /*0070*/ 	.byte	0x04, 0x0a
        /*0072*/ 	.short	(.L_41 - .L_40)
	.align		4
.L_40:
        /*0074*/ 	.word	index@(.nv.constant0._Z13multiplyByIKzP7double2S0_id)
        /*0078*/ 	.short	0x0380
        /*007a*/ 	.short	0x0020


	//----- nvinfo : EIATTR_SW_WAR
	.align		4
.L_41:
        /*007c*/ 	.byte	0x04, 0x36
        /*007e*/ 	.short	(.L_43 - .L_42)
.L_42:
        /*0080*/ 	.word	0x00000008
.L_43:


//--------------------- .nv.info._Z13multiplyByIKyP7double2S0_id --------------------------
	.section	.nv.info._Z13multiplyByIKyP7double2S0_id,"",@"SHT_CUDA_INFO"
	.sectionflags	@""
	.align	4


	//----- nvinfo : EIATTR_CUDA_API_VERSION
	.align		4
        /*0000*/ 	.byte	0x04, 0x37
        /*0002*/ 	.short	(.L_45 - .L_44)
.L_44:
        /*0004*/ 	.word	0x00000082


	//----- nvinfo : EIATTR_KPARAM_INFO
	.align		4
.L_45:
        /*0008*/ 	.byte	0x04, 0x17
        /*000a*/ 	.short	(.L_47 - .L_46)
.L_46:
        /*000c*/ 	.word	0x00000000
        /*0010*/ 	.short	0x0003
        /*0012*/ 	.short	0x0018
        /*0014*/ 	.byte	0x00, 0xf0, 0x21, 0x00


	//----- nvinfo : EIATTR_KPARAM_INFO
	.align		4
.L_47:
        /*0018*/ 	.byte	0x04, 0x17
        /*001a*/ 	.short	(.L_49 - .L_48)
.L_48:
        /*001c*/ 	.word	0x00000000
        /*0020*/ 	.short	0x0002
        /*0022*/ 	.short	0x0010
        /*0024*/ 	.byte	0x00, 0xf0, 0x11, 0x00


	//----- nvinfo : EIATTR_KPARAM_INFO
	.align		4
.L_49:
        /*0028*/ 	.byte	0x04, 0x17
        /*002a*/ 	.short	(.L_51 - .L_50)
.L_50:
        /*002c*/ 	.word	0x00000000
        /*0030*/ 	.short	0x0001
        /*0032*/ 	.short	0x0008
        /*0034*/ 	.byte	0x00, 0xf5, 0x21, 0x00


	//----- nvinfo : EIATTR_KPARAM_INFO
	.align		4
.L_51:
        /*0038*/ 	.byte	0x04, 0x17
        /*003a*/ 	.short	(.L_53 - .L_52)
.L_52:
        /*003c*/ 	.word	0x00000000
        /*0040*/ 	.short	0x0000
        /*0042*/ 	.short	0x0000
        /*0044*/ 	.byte	0x00, 0xf5, 0x21, 0x00


	//----- nvinfo : EIATTR_SPARSE_MMA_MASK
	.align		4
.L_53:
        /*0048*/ 	.byte	0x03, 0x50
        /*004a*/ 	.short	0x0000


	//----- nvinfo : EIATTR_MAXREG_COUNT
	.align		4
        /*004c*/ 	.byte	0x03, 0x1b
        /*004e*/ 	.short	0x00ff


	//----- nvinfo : EIATTR_MERCURY_ISA_VERSION
	.align		4
        /*0050*/ 	.byte	0x03, 0x5f
        /*0052*/ 	.short	0x0101


	//----- nvinfo : EIATTR_VRC_CTA_INIT_COUNT
	.align		4
        /*0054*/ 	.byte	0x02, 0x4a
	.zero		1
	.zero		1


	//----- nvinfo : EIATTR_EXIT_INSTR_OFFSETS
	.align		4
        /*0058*/ 	.byte	0x04, 0x1c
        /*005a*/ 	.short	(.L_55 - .L_54)


	//   ....[0]....
.L_54:
        /*005c*/ 	.word	0x000000f0


	//   ....[1]....
        /*0060*/ 	.word	0x00000570


	//----- nvinfo : EIATTR_CRS_STACK_SIZE
	.align		4
.L_55:
        /*0064*/ 	.byte	0x04, 0x1e
        /*0066*/ 	.short	(.L_57 - .L_56)
.L_56:
        /*0068*/ 	.word	0x00000000


	//----- nvinfo : EIATTR_CBANK_PARAM_SIZE
	.align		4
.L_57:
        /*006c*/ 	.byte	0x03, 0x19
        /*006e*/ 	.short	0x0020


	//----- nvinfo : EIATTR_PARAM_CBANK
	.align		4
        /*0070*/ 	.byte	0x04, 0x0a
        /*0072*/ 	.short	(.L_59 - .L_58)
	.align		4
.L_58:
        /*0074*/ 	.word	index@(.nv.constant0._Z13multiplyByIKyP7double2S0_id)
        /*0078*/ 	.short	0x0380
        /*007a*/ 	.short	0x0020


	//----- nvinfo : EIATTR_SW_WAR
	.align		4
.L_59:
        /*007c*/ 	.byte	0x04, 0x36
        /*007e*/ 	.short	(.L_61 - .L_60)
.L_60:
        /*0080*/ 	.word	0x00000008
.L_61:


//--------------------- .nv.info._Z13multiplyByIKxP7double2S0_id --------------------------
	.section	.nv.info._Z13multiplyByIKxP7double2S0_id,"",@"SHT_CUDA_INFO"
	.sectionflags	@""
	.align	4


	//----- nvinfo : EIATTR_CUDA_API_VERSION
	.align		4
        /*0000*/ 	.byte	0x04, 0x37
        /*0002*/ 	.short	(.L_63 - .L_62)
.L_62:
        /*0004*/ 	.word	0x00000082


	//----- nvinfo : EIATTR_KPARAM_INFO
	.align		4
.L_63:
        /*0008*/ 	.byte	0x04, 0x17
        /*000a*/ 	.short	(.L_65 - .L_64)
.L_64:
        /*000c*/ 	.word	0x00000000
        /*0010*/ 	.short	0x0003
        /*0012*/ 	.short	0x0018
        /*0014*/ 	.byte	0x00, 0xf0, 0x21, 0x00


	//----- nvinfo : EIATTR_KPARAM_INFO
	.align		4
.L_65:
        /*0018*/ 	.byte	0x04, 0x17
        /*001a*/ 	.short	(.L_67 - .L_66)
.L_66:
        /*001c*/ 	.word	0x00000000
        /*0020*/ 	.short	0x0002
        /*0022*/ 	.short	0x0010
        /*0024*/ 	.byte	0x00, 0xf0, 0x11, 0x00


	//----- nvinfo : EIATTR_KPARAM_INFO
	.align		4
.L_67:
        /*0028*/ 	.byte	0x04, 0x17
        /*002a*/ 	.short	(.L_69 - .L_68)
.L_68:
        /*002c*/ 	.word	0x00000000
        /*0030*/ 	.short	0x0001
        /*0032*/ 	.short	0x0008
        /*0034*/ 	.byte	0x00, 0xf5, 0x21, 0x00


	//----- nvinfo : EIATTR_KPARAM_INFO
	.align		4
.L_69:
        /*0038*/ 	.byte	0x04, 0x17
        /*003a*/ 	.short	(.L_71 - .L_70)
.L_70:
        /*003c*/ 	.word	0x00000000
        /*0040*/ 	.short	0x0000
        /*0042*/ 	.short	0x0000
        /*0044*/ 	.byte	0x00, 0xf5, 0x21, 0x00


	//----- nvinfo : EIATTR_SPARSE_MMA_MASK
	.align		4
.L_71:
        /*0048*/ 	.byte	0x03, 0x50
        /*004a*/ 	.short	0x0000


	//----- nvinfo : EIATTR_MAXREG_COUNT
	.align		4
        /*004c*/ 	.byte	0x03, 0x1b
        /*004e*/ 	.short	0x00ff


	//----- nvinfo : EIATTR_MERCURY_ISA_VERSION
	.align		4
        /*0050*/ 	.byte	0x03, 0x5f
        /*0052*/ 	.short	0x0101


	//----- nvinfo : EIATTR_VRC_CTA_INIT_COUNT
	.align		4
        /*0054*/ 	.byte	0x02, 0x4a
	.zero		1
	.zero		1


	//----- nvinfo : EIATTR_EXIT_INSTR_OFFSETS
	.align		4
        /*0058*/ 	.byte	0x04, 0x1c
        /*005a*/ 	.short	(.L_73 - .L_72)


	//   ....[0]....
.L_72:
        /*005c*/ 	.word	0x000000f0


	//   ....[1]....
        /*0060*/ 	.word	0x000003d0


	//----- nvinfo : EIATTR_CRS_STACK_SIZE
	.align		4
.L_73:
        /*0064*/ 	.byte	0x04, 0x1e
        /*0066*/ 	.short	(.L_75 - .L_74)
.L_74:
        /*0068*/ 	.word	0x00000000


	//----- nvinfo : EIATTR_CBANK_PARAM_SIZE
	.align		4
.L_75:
        /*006c*/ 	.byte	0x03, 0x19
        /*006e*/ 	.short	0x0020


	//----- nvinfo : EIATTR_PARAM_CBANK
	.align		4
        /*0070*/ 	.byte	0x04, 0x0a
        /*0072*/ 	.short	(.L_77 - .L_76)
	.align		4
.L_76:
        /*0074*/ 	.word	index@(.nv.constant0._Z13multiplyByIKxP7double2S0_id)
        /*0078*/ 	.short	0x0380
        /*007a*/ 	.short	0x0020


	//----- nvinfo : EIATTR_SW_WAR
	.align		4
.L_77:
        /*007c*/ 	.byte	0x04, 0x36
        /*007e*/ 	.short	(.L_79 - .L_78)
.L_78:
        /*0080*/ 	.word	0x00000008
.L_79:


//--------------------- .nv.callgraph             --------------------------
	.section	.nv.callgraph,"",@"SHT_CUDA_CALLGRAPH"
	.align	4
	.sectionentsize	8
	.align		4
        /*0000*/ 	.word	0x00000000
	.align		4
        /*0004*/ 	.word	0xffffffff
	.align		4
        /*0008*/ 	.word	0x00000000
	.align		4
        /*000c*/ 	.word	0xfffffffe
	.align		4
        /*0010*/ 	.word	0x00000000
	.align		4
        /*0014*/ 	.word	0xfffffffd
	.align		4
        /*0018*/ 	.word	0x00000000
	.align		4
        /*001c*/ 	.word	0xfffffffc


//--------------------- .text._Z13multiplyByIKzP7double2S0_id --------------------------
	.section	.text._Z13multiplyByIKzP7double2S0_id,"ax",@progbits
	.align	128
        .global         _Z13multiplyByIKzP7double2S0_id
        .type           _Z13multiplyByIKzP7double2S0_id,@function
        .size           _Z13multiplyByIKzP7double2S0_id,(.L_x_13 - _Z13multiplyByIKzP7double2S0_id)
        .other          _Z13multiplyByIKzP7double2S0_id,@"STO_CUDA_ENTRY STV_DEFAULT"
_Z13multiplyByIKzP7double2S0_id:
.text._Z13multiplyByIKzP7double2S0_id:
[----:B------:R-:W-:Y:S01]  /*0000*/  LDC R1, c[0x0][0x37c] ;  /* 0x0000df00ff017b82 */ /* 0x000fe20000000800 */
[----:B------:R-:W0:Y:S01]  /*0010*/  S2R R3, SR_TID.X ;  /* 0x0000000000037919 */ /* 0x000e220000002100 */
[----:B------:R-:W1:Y:S06]  /*0020*/  LDCU UR10, c[0x0][0x390] ;  /* 0x00007200ff0a77ac */ /* 0x000e6c0008000800 */
[----:B------:R-:W0:Y:S08]  /*0030*/  S2UR UR7, SR_CTAID.X ;  /* 0x00000000000779c3 */ /* 0x000e300000002500 */
[----:B------:R-:W0:Y:S01]  /*0040*/  LDC R0, c[0x0][0x360] ;  /* 0x0000d800ff007b82 */ /* 0x000e220000000800 */
[----:B-1----:R-:W-:-:S02]  /*0050*/  UIMAD.WIDE UR4, UR10, UR10, URZ ;  /* 0x0000000a0a0472a5 */ /* 0x002fc4000f8e02ff */
[----:B------:R-:W-:Y:S02]  /*0060*/  USHF.R.S32.HI UR6, URZ, 0x1f, UR10 ;  /* 0x0000001fff067899 */ /* 0x000fe4000801140a */
[----:B------:R-:W-:Y:S02]  /*0070*/  UIMAD UR5, UR5, UR10, URZ ;  /* 0x0000000a050572a4 */ /* 0x000fe4000f8e02ff */
[----:B------:R-:W-:Y:S02]  /*0080*/  UIMAD.WIDE.U32 UR8, UR4, UR10, URZ ;  /* 0x0000000a040872a5 */ /* 0x000fe4000f8e00ff */
[----:B------:R-:W-:-:S04]  /*0090*/  UIMAD UR4, UR4, UR6, UR5 ;  /* 0x00000006040472a4 */ /* 0x000fc8000f8e0205 */
[----:B------:R-:W-:Y:S01]  /*00a0*/  UIADD3 UR4, UPT, UPT, UR9, UR4, URZ ;  /* 0x0000000409047290 */ /* 0x000fe2000fffe0ff */
[----:B0-----:R-:W-:-:S05]  /*00b0*/  IMAD R0, R0, UR7, R3 ;  /* 0x0000000700007c24 */ /* 0x001fca000f8e0203 */
[----:B------:R-:W-:Y:S01]  /*00c0*/  IMAD.U32 R2, RZ, RZ, UR4 ;  /* 0x00000004ff027e24 */ /* 0x000fe2000f8e00ff */
[----:B------:R-:W-:-:S04]  /*00d0*/  ISETP.LT.U32.AND P0, PT, R0, UR8, PT ;  /* 0x0000000800007c0c */ /* 0x000fc8000bf01070 */
[----:B------:R-:W-:-:S13]  /*00e0*/  ISETP.GT.U32.AND.EX P0, PT, R2, RZ, PT, P0 ;  /* 0x000000ff0200720c */ /* 0x000fda0003f04100 */
[----:B------:R-:W-:Y:S05]  /*00f0*/  @!P0 EXIT ;  /* 0x000000000000894d */ /* 0x000fea0003800000 */
[----:B------:R-:W-:Y:S01]  /*0100*/  UISETP.NE.AND.EX UP0, UPT, UR6, URZ, UPT, !UPT ;  /* 0x000000ff0600728c */ /* 0x000fe2000bf053f0 */
[----:B------:R-:W0:Y:S08]  /*0110*/  LDCU UR4, c[0x0][0x390] ;  /* 0x00007200ff0477ac */ /* 0x000e300008000800 */
[----:B------:R-:W-:Y:S05]  /*0120*/  BRA.U UP0, `(.L_x_0) ;  /* 0x0000000100507547 */ /* 0x000fea000b800000 */
[----:B------:R-:W1:Y:S01]  /*0130*/  I2F.U32.RP R4, UR10 ;  /* 0x0000000a00047d06 */ /* 0x000e620008209000 */
[----:B------:R-:W-:-:S07]  /*0140*/  ISETP.NE.U32.AND P2, PT, RZ, UR10, PT ;  /* 0x0000000aff007c0c */ /* 0x000fce000bf45070 */
[----:B-1----:R-:W1:Y:S02]  /*0150*/  MUFU.RCP R4, R4 ;  /* 0x0000000400047308 */ /* 0x002e640000001000 */
[----:B-1----:R-:W-:-:S06]  /*0160*/  VIADD R2, R4, 0xffffffe ;  /* 0x0ffffffe04027836 */ /* 0x002fcc0000000000 */
[----:B------:R1:W2:Y:S02]  /*0170*/  F2I.FTZ.U32.TRUNC.NTZ R3, R2 ;  /* 0x0000000200037305 */ /* 0x0002a4000021f000 */
[----:B-1----:R-:W-:Y:S02]  /*0180*/  HFMA2 R2, -RZ, RZ, 0, 0 ;  /* 0x00000000ff027431 */ /* 0x002fe400000001ff */
[----:B--2---:R-:W-:-:S04]  /*0190*/  IMAD.MOV R5, RZ, RZ, -R3 ;  /* 0x000000ffff057224 */ /* 0x004fc800078e0a03 */
[----:B------:R-:W-:-:S04]  /*01a0*/  IMAD R5, R5, UR10, RZ ;  /* 0x0000000a05057c24 */ /* 0x000fc8000f8e02ff */
[----:B------:R-:W-:-:S06]  /*01b0*/  IMAD.HI.U32 R3, R3, R5, R2 ;  /* 0x0000000503037227 */ /* 0x000fcc00078e0002 */
[----:B------:R-:W-:-:S04]  /*01c0*/  IMAD.HI.U32 R2, R3, R0, RZ ;  /* 0x0000000003027227 */ /* 0x000fc800078e00ff */
[----:B------:R-:W-:-:S04]  /*01d0*/  IMAD.MOV R3, RZ, RZ, -R2 ;  /* 0x000000ffff037224 */ /* 0x000fc800078e0a02 */
[----:B------:R-:W-:-:S05]  /*01e0*/  IMAD R3, R3, UR10, R0 ;  /* 0x0000000a03037c24 */ /* 0x000fca000f8e0200 */
[----:B------:R-:W-:-:S13]  /*01f0*/  ISETP.GE.U32.AND P0, PT, R3, UR10, PT ;  /* 0x0000000a03007c0c */ /* 0x000fda000bf06070 */
[----:B------:R-:W-:Y:S01]  /*0200*/  @P0 VIADD R3, R3, -UR10 ;  /* 0x8000000a03030c36 */ /* 0x000fe20008000000 */
[----:B------:R-:W-:-:S04]  /*0210*/  @P0 IADD3 R2, PT, PT, R2, 0x1, RZ ;  /* 0x0000000102020810 */ /* 0x000fc80007ffe0ff */
[----:B------:R-:W-:Y:S01]  /*0220*/  ISETP.GE.U32.AND P1, PT, R3, UR10, PT ;  /* 0x0000000a03007c0c */ /* 0x000fe2000bf26070 */
[----:B------:R-:W-:-:S12]  /*0230*/  IMAD.MOV.U32 R3, RZ, RZ, RZ ;  /* 0x000000ffff037224 */ /* 0x000fd800078e00ff */
[----:B------:R-:W-:Y:S01]  /*0240*/  @P1 VIADD R2, R2, 0x1 ;  /* 0x0000000102021836 */ /* 0x000fe20000000000 */
[----:B------:R-:W-:Y:S01]  /*0250*/  @!P2 LOP3.LUT R2, RZ, UR10, RZ, 0x33, !PT ;  /* 0x0000000aff02ac12 */ /* 0x000fe2000f8e33ff */
[----:B------:R-:W-:Y:S06]  /*0260*/  BRA `(.L_x_1) ;  /* 0x0000000000147947 */ /* 0x000fec0003800000 */
.L_x_0:
[----:B------:R-:W-:Y:S01]  /*0270*/  MOV R2, R0 ;  /* 0x0000000000027202 */ /* 0x000fe20000000f00 */
[----:B------:R-:W-:Y:S01]  /*0280*/  IMAD.MOV.U32 R3, RZ, RZ, RZ ;  /* 0x000000ffff037224 */ /* 0x000fe200078e00ff */
[----:B------:R-:W-:Y:S01]  /*0290*/  MOV R4, 0x2c0 ;  /* 0x000002c000047802 */ /* 0x000fe20000000f00 */
[----:B------:R-:W-:-:S06]  /*02a0*/  UMOV UR5, UR6 ;  /* 0x0000000600057c82 */ /* 0x000fcc0008000000 */
[----:B0-----:R-:W-:Y:S05]  /*02b0*/  CALL.REL.NOINC `($__internal_0_$__cuda_sm20_div_u64) ;  /* 0x0000000000c47944 */ /* 0x001fea0003c00000 */
.L_x_1:
[----:B------:R-:W-:Y:S01]  /*02c0*/  UISETP.NE.AND.EX UP0, UPT, UR6, URZ, UPT, !UPT ;  /* 0x000000ff0600728c */ /* 0x000fe2000bf053f0 */
[----:B------:R-:W1:Y:S08]  /*02d0*/  LDCU.64 UR8, c[0x0][0x358] ;  /* 0x00006b00ff0877ac */ /* 0x000e700008000a00 */
[----:B------:R-:W-:Y:S05]  /*02e0*/  BRA.U UP0, `(.L_x_2) ;  /* 0x0000000100507547 */ /* 0x000fea000b800000 */
[----:B0-----:R-:W0:Y:S02]  /*02f0*/  LDCU UR4, c[0x0][0x390] ;  /* 0x00007200ff0477ac */ /* 0x001e240008000800 */
[----:B0-----:R-:W0:Y:S01]  /*0300*/  I2F.U32.RP R6, UR4 ;  /* 0x0000000400067d06 */ /* 0x001e220008209000 */
[----:B------:R-:W-:-:S07]  /*0310*/  ISETP.NE.U32.AND P2, PT, RZ, UR4, PT ;  /* 0x00000004ff007c0c */ /* 0x000fce000bf45070 */
[----:B0-----:R-:W0:Y:S02]  /*0320*/  MUFU.RCP R6, R6 ;  /* 0x0000000600067308 */ /* 0x001e240000001000 */
[----:B0-----:R-:W-:-:S06]  /*0330*/  VIADD R4, R6, 0xffffffe ;  /* 0x0ffffffe06047836 */ /* 0x001fcc0000000000 */
[----:B------:R0:W2:Y:S02]  /*0340*/  F2I.FTZ.U32.TRUNC.NTZ R5, R4 ;  /* 0x0000000400057305 */ /* 0x0000a4000021f000 */
[----:B0-----:R-:W-:Y:S01]  /*0350*/  IMAD.MOV.U32 R4, RZ, RZ, RZ ;  /* 0x000000ffff047224 */ /* 0x001fe200078e00ff */
[----:B--2---:R-:W-:-:S05]  /*0360*/  IADD3 R3, PT, PT, RZ, -R5, RZ ;  /* 0x80000005ff037210 */ /* 0x004fca0007ffe0ff */
[----:B------:R-:W-:-:S04]  /*0370*/  IMAD R3, R3, UR4, RZ ;  /* 0x0000000403037c24 */ /* 0x000fc8000f8e02ff */
[----:B------:R-:W-:-:S06]  /*0380*/  IMAD.HI.U32 R3, R5, R3, R4 ;  /* 0x0000000305037227 */ /* 0x000fcc00078e0004 */
[----:B------:R-:W-:-:S04]  /*0390*/  IMAD.HI.U32 R3, R3, R2, RZ ;  /* 0x0000000203037227 */ /* 0x000fc800078e00ff */
[----:B------:R-:W-:-:S04]  /*03a0*/  IMAD.MOV R5, RZ, RZ, -R3 ;  /* 0x000000ffff057224 */ /* 0x000fc800078e0a03 */
[----:B------:R-:W-:-:S05]  /*03b0*/  IMAD R2, R5, UR4, R2 ;  /* 0x0000000405027c24 */ /* 0x000fca000f8e0202 */
[----:B------:R-:W-:-:S13]  /*03c0*/  ISETP.GE.U32.AND P0, PT, R2, UR4, PT ;  /* 0x0000000402007c0c */ /* 0x000fda000bf06070 */
[----:B------:R-:W-:Y:S01]  /*03d0*/  @P0 IADD3 R2, PT, PT, R2, -UR4, RZ ;  /* 0x8000000402020c10 */ /* 0x000fe2000fffe0ff */
[----:B------:R-:W-:-:S03]  /*03e0*/  @P0 VIADD R3, R3, 0x1 ;  /* 0x0000000103030836 */ /* 0x000fc60000000000 */
[----:B------:R-:W-:-:S13]  /*03f0*/  ISETP.GE.U32.AND P1, PT, R2, UR4, PT ;  /* 0x0000000402007c0c */ /* 0x000fda000bf26070 */
[----:B------:R-:W-:Y:S01]  /*0400*/  @P1 VIADD R3, R3, 0x1 ;  /* 0x0000000103031836 */ /* 0x000fe20000000000 */
[----:B------:R-:W-:Y:S01]  /*0410*/  @!P2 LOP3.LUT R3, RZ, UR4, RZ, 0x33, !PT ;  /* 0x00000004ff03ac12 */ /* 0x000fe2000f8e33ff */
[----:B------:R-:W-:Y:S06]  /*0420*/  BRA `(.L_x_3) ;  /* 0x0000000000107947 */ /* 0x000fec0003800000 */
.L_x_2:
[----:B------:R-:W-:Y:S01]  /*0430*/  MOV R4, 0x460 ;  /* 0x0000046000047802 */ /* 0x000fe20000000f00 */
[----:B------:R-:W-:-:S06]  /*0440*/  UMOV UR5, UR6 ;  /* 0x0000000600057c82 */ /* 0x000fcc0008000000 */
[----:B01----:R-:W-:Y:S05]  /*0450*/  CALL.REL.NOINC `($__internal_0_$__cuda_sm20_div_u64) ;  /* 0x00000000005c7944 */ /* 0x003fea0003c00000 */
[----:B------:R-:W-:-:S07]  /*0460*/  MOV R3, R2 ;  /* 0x0000000200037202 */ /* 0x000fce0000000f00 */
.L_x_3:
[----:B------:R-:W0:Y:S01]  /*0470*/  LDCU.128 UR4, c[0x0][0x380] ;  /* 0x00007000ff0477ac */ /* 0x000e220008000c00 */
[----:B------:R-:W-:Y:S01]  /*0480*/  IMAD.SHL.U32 R8, R0, 0x10, RZ ;  /* 0x0000001000087824 */ /* 0x000fe200078e00ff */
[----:B------:R-:W-:Y:S01]  /*0490*/  SHF.R.U32.HI R9, RZ, 0x1c, R0 ;  /* 0x0000001cff097819 */ /* 0x000fe20000011600 */
[----:B------:R-:W2:Y:S03]  /*04a0*/  LDC R2, c[0x0][0x390] ;  /* 0x0000e400ff027b82 */ /* 0x000ea60000000800 */
[----:B0-----:R-:W-:-:S04]  /*04b0*/  IADD3 R4, P0, PT, R8, UR4, RZ ;  /* 0x0000000408047c10 */ /* 0x001fc8000ff1e0ff */
[----:B------:R-:W-:Y:S01]  /*04c0*/  IADD3.X R5, PT, PT, R9, UR5, RZ, P0, !PT ;  /* 0x0000000509057c10 */ /* 0x000fe200087fe4ff */
[----:B------:R-:W0:Y:S05]  /*04d0*/  LDCU.64 UR4, c[0x0][0x398] ;  /* 0x00007300ff0477ac */ /* 0x000e2a0008000a00 */
[----:B-1----:R-:W3:Y:S01]  /*04e0*/  LDG.E.128 R4, desc[UR8][R4.64] ;  /* 0x0000000804047981 */ /* 0x002ee2000c1e1d00 */
[----:B--2---:R-:W-:-:S04]  /*04f0*/  LEA.HI R0, R2, R2, RZ, 0x1 ;  /* 0x0000000202007211 */ /* 0x004fc800078f08ff */
[----:B------:R-:W-:-:S04]  /*0500*/  SHF.R.S32.HI R0, RZ, 0x1, R0 ;  /* 0x00000001ff007819 */ /* 0x000fc80000011400 */
[----:B------:R-:W-:-:S04]  /*0510*/  ISETP.GE.AND P0, PT, R0, R3, PT ;  /* 0x000000030000720c */ /* 0x000fc80003f06270 */
[----:B------:R-:W-:Y:S02]  /*0520*/  SEL R0, R2, RZ, !P0 ;  /* 0x000000ff02007207 */ /* 0x000fe40004000000 */
[----:B------:R-:W-:-:S03]  /*0530*/  IADD3 R8, P0, PT, R8, UR6, RZ ;  /* 0x0000000608087c10 */ /* 0x000fc6000ff1e0ff */
[----:B------:R-:W-:Y:S01]  /*0540*/  IMAD.IADD R0, R3, 0x1, -R0 ;  /* 0x0000000103007824 */ /* 0x000fe200078e0a00 */
[----:B------:R-:W-:-:S03]  /*0550*/  IADD3.X R9, PT, PT, R9, UR7, RZ, P0, !PT ;  /* 0x0000000709097c10 */ /* 0x000fc600087fe4ff */
[----:B------:R-:W3:Y:S02]  /*0560*/  I2F.F64 R2, R0 ;  /* 0x0000000000027312 */ /* 0x000ee40000201c00 */
[-C--:B---3--:R-:W-:Y:S02]  /*0570*/  DMUL R6, R6, -R2.reuse ;  /* 0x8000000206067228 */ /* 0x088fe40000000000 */
[----:B------:R-:W-:-:S06]  /*0580*/  DMUL R2, R4, R2 ;  /* 0x0000000204027228 */ /* 0x000fcc0000000000 */
[----:B0-----:R-:W-:Y:S02]  /*0590*/  DMUL R4, R6, UR4 ;  /* 0x0000000406047c28 */ /* 0x001fe40008000000 */
[----:B------:R-:W-:-:S07]  /*05a0*/  DMUL R6, R2, UR4 ;  /* 0x0000000402067c28 */ /* 0x000fce0008000000 */
[----:B------:R-:W-:Y:S01]  /*05b0*/  STG.E.128 desc[UR8][R8.64], R4 ;  /* 0x0000000408007986 */ /* 0x000fe2000c101d08 */
[----:B------:R-:W-:Y:S05]  /*05c0*/  EXIT ;  /* 0x000000000000794d */ /* 0x000fea0003800000 */
        .weak           $__internal_0_$__cuda_sm20_div_u64
        .type           $__internal_0_$__cuda_sm20_div_u64,@function
        .size           $__internal_0_$__cuda_sm20_div_u64,(.L_x_13 - $__internal_0_$__cuda_sm20_div_u64)
$__internal_0_$__cuda_sm20_div_u64:
[----:B------:R-:W0:Y:S08]  /*05d0*/  I2F.U64.RP R5, UR4 ;  /* 0x0000000400057d12 */ /* 0x000e300008309000 */
[----:B0-----:R-:W0:Y:S02]  /*05e0*/  MUFU.RCP R5, R5 ;  /* 0x0000000500057308 */ /* 0x001e240000001000 */
[----:B0-----:R-:W-:-:S06]  /*05f0*/  IADD3 R6, PT, PT, R5, 0x1ffffffe, RZ ;  /* 0x1ffffffe05067810 */ /* 0x001fcc0007ffe0ff */
[----:B------:R-:W0:Y:S02]  /*0600*/  F2I.U64.TRUNC R6, R6 ;  /* 0x0000000600067311 */ /* 0x000e24000020d800 */
[----:B0-----:R-:W-:-:S04]  /*0610*/  IMAD.WIDE.U32 R8, R6, UR4, RZ ;  /* 0x0000000406087c25 */ /* 0x001fc8000f8e00ff */
[----:B------:R-:W-:Y:S01]  /*0620*/  IMAD R9, R6, UR5, R9 ;  /* 0x0000000506097c24 */ /* 0x000fe2000f8e0209 */
[----:B------:R-:W-:-:S03]  /*0630*/  IADD3 R11, P0, PT, RZ, -R8, RZ ;  /* 0x80000008ff0b7210 */ /* 0x000fc60007f1e0ff */
[----:B------:R-:W-:Y:S02]  /*0640*/  IMAD R9, R7, UR4, R9 ;  /* 0x0000000407097c24 */ /* 0x000fe4000f8e0209 */
[----:B------:R-:W-:-:S04]  /*0650*/  IMAD.HI.U32 R8, R6, R11, RZ ;  /* 0x0000000b06087227 */ /* 0x000fc800078e00ff */
[----:B------:R-:W-:Y:S02]  /*0660*/  IMAD.X R13, RZ, RZ, ~R9, P0 ;  /* 0x000000ffff0d7224 */ /* 0x000fe400000e0e09 */
[----:B------:R-:W-:Y:S02]  /*0670*/  IMAD.MOV.U32 R9, RZ, RZ, R6 ;  /* 0x000000ffff097224 */ /* 0x000fe400078e0006 */
[-C--:B------:R-:W-:Y:S02]  /*0680*/  IMAD R15, R7, R13.reuse, RZ ;  /* 0x0000000d070f7224 */ /* 0x080fe400078e02ff */
[----:B------:R-:W-:-:S04]  /*0690*/  IMAD.WIDE.U32 R8, P0, R6, R13, R8 ;  /* 0x0000000d06087225 */ /* 0x000fc80007800008 */
[----:B------:R-:W-:-:S04]  /*06a0*/  IMAD.HI.U32 R5, R7, R13, RZ ;  /* 0x0000000d07057227 */ /* 0x000fc800078e00ff */
[----:B------:R-:W-:Y:S01]  /*06b0*/  IMAD.HI.U32 R8, P1, R7, R11, R8 ;  /* 0x0000000b07087227 */ /* 0x000fe20007820008 */
[----:B------:R-:W-:-:S04]  /*06c0*/  IADD3.X R5, PT, PT, R5, R7, RZ, P0, !PT ;  /* 0x0000000705057210 */ /* 0x000fc800007fe4ff */
[----:B------:R-:W-:-:S04]  /*06d0*/  IADD3 R9, P2, PT, R15, R8, RZ ;  /* 0x000000080f097210 */ /* 0x000fc80007f5e0ff */
[----:B------:R-:W-:Y:S01]  /*06e0*/  IADD3.X R5, PT, PT, RZ, RZ, R5, P2, P1 ;  /* 0x000000ffff057210 */ /* 0x000fe200017e2405 */
[----:B------:R-:W-:-:S04]  /*06f0*/  IMAD.WIDE.U32 R6, R9, UR4, RZ ;  /* 0x0000000409067c25 */ /* 0x000fc8000f8e00ff */
[----:B------:R-:W-:Y:S01]  /*0700*/  IMAD R8, R9, UR5, R7 ;  /* 0x0000000509087c24 */ /* 0x000fe2000f8e0207 */
[----:B------:R-:W-:-:S03]  /*0710*/  IADD3 R7, P0, PT, RZ, -R6, RZ ;  /* 0x80000006ff077210 */ /* 0x000fc60007f1e0ff */
[----:B------:R-:W-:Y:S02]  /*0720*/  IMAD R6, R5, UR4, R8 ;  /* 0x0000000405067c24 */ /* 0x000fe4000f8e0208 */
[----:B------:R-:W-:-:S04]  /*0730*/  IMAD.HI.U32 R8, R9, R7, RZ ;  /* 0x0000000709087227 */ /* 0x000fc800078e00ff */
[----:B------:R-:W-:-:S04]  /*0740*/  IMAD.X R6, RZ, RZ, ~R6, P0 ;  /* 0x000000ffff067224 */ /* 0x000fc800000e0e06 */
[----:B------:R-:W-:-:S04]  /*0750*/  IMAD.WIDE.U32 R8, P0, R9, R6, R8 ;  /* 0x0000000609087225 */ /* 0x000fc80007800008 */
[C---:B------:R-:W-:Y:S02]  /*0760*/  IMAD R10, R5.reuse, R6, RZ ;  /* 0x00000006050a7224 */ /* 0x040fe400078e02ff */
[----:B------:R-:W-:Y:S01]  /*0770*/  IMAD.HI.U32 R9, P1, R5, R7, R8 ;  /* 0x0000000705097227 */ /* 0x000fe20007820008 */
[----:B------:R-:W-:-:S03]  /*0780*/  MOV R7, RZ ;  /* 0x000000ff00077202 */ /* 0x000fc60000000f00 */
[----:B------:R-:W-:Y:S01]  /*0790*/  IMAD.HI.U32 R6, R5, R6, RZ ;  /* 0x0000000605067227 */ /* 0x000fe200078e00ff */
[----:B------:R-:W-:-:S03]  /*07a0*/  IADD3 R9, P2, PT, R10, R9, RZ ;  /* 0x000000090a097210 */ /* 0x000fc60007f5e0ff */
[----:B------:R-:W-:Y:S02]  /*07b0*/  IMAD.X R5, R6, 0x1, R5, P0 ;  /* 0x0000000106057824 */ /* 0x000fe400000e0605 */
[----:B------:R-:W-:-:S03]  /*07c0*/  IMAD.HI.U32 R6, R9, R2, RZ ;  /* 0x0000000209067227 */ /* 0x000fc600078e00ff */
[----:B------:R-:W-:Y:S01]  /*07d0*/  IADD3.X R5, PT, PT, RZ, RZ, R5, P2, P1 ;  /* 0x000000ffff057210 */ /* 0x000fe200017e2405 */
[----:B------:R-:W-:-:S04]  /*07e0*/  IMAD.WIDE.U32 R6, R9, R3, R6 ;  /* 0x0000000309067225 */ /* 0x000fc800078e0006 */
[C---:B------:R-:W-:Y:S02]  /*07f0*/  IMAD R9, R5.reuse, R3, RZ ;  /* 0x0000000305097224 */ /* 0x040fe400078e02ff */
[----:B------:R-:W-:-:S04]  /*0800*/  IMAD.HI.U32 R6, P0, R5, R2, R6 ;  /* 0x0000000205067227 */ /* 0x000fc80007800006 */
[----:B------:R-:W-:Y:S01]  /*0810*/  IMAD.HI.U32 R5, R5, R3, RZ ;  /* 0x0000000305057227 */ /* 0x000fe200078e00ff */
[----:B------:R-:W-:-:S03]  /*0820*/  IADD3 R9, P1, PT, R9, R6, RZ ;  /* 0x0000000609097210 */ /* 0x000fc60007f3e0ff */
[----:B------:R-:W-:Y:S02]  /*0830*/  IMAD.X R5, RZ, RZ, R5, P0 ;  /* 0x000000ffff057224 */ /* 0x000fe400000e0605 */
[----:B------:R-:W-:-:S04]  /*0840*/  IMAD.WIDE.U32 R6, R9, UR4, RZ ;  /* 0x0000000409067c25 */ /* 0x000fc8000f8e00ff */
[----:B------:R-:W-:Y:S01]  /*0850*/  IMAD.X R5, RZ, RZ, R5, P1 ;  /* 0x000000ffff057224 */ /* 0x000fe200008e0605 */
[----:B------:R-:W-:Y:S01]  /*0860*/  IADD3 R10, P1, PT, -R6, R2, RZ ;  /* 0x00000002060a7210 */ /* 0x000fe20007f3e1ff */
[----:B------:R-:W-:-:S03]  /*0870*/  IMAD R8, R9, UR5, R7 ;  /* 0x0000000509087c24 */ /* 0x000fc6000f8e0207 */
[----:B------:R-:W-:Y:S01]  /*0880*/  ISETP.GE.U32.AND P0, PT, R10, UR4, PT ;  /* 0x000000040a007c0c */ /* 0x000fe2000bf06070 */
[----:B------:R-:W-:-:S05]  /*0890*/  IMAD R8, R5, UR4, R8 ;  /* 0x0000000405087c24 */ /* 0x000fca000f8e0208 */
[----:B------:R-:W-:Y:S02]  /*08a0*/  IADD3.X R8, PT, PT, ~R8, R3, RZ, P1, !PT ;  /* 0x0000000308087210 */ /* 0x000fe40000ffe5ff */
[----:B------:R-:W-:Y:S02]  /*08b0*/  IADD3 R2, P1, PT, R9, 0x1, RZ ;  /* 0x0000000109027810 */ /* 0x000fe40007f3e0ff */
[----:B------:R-:W-:Y:S02]  /*08c0*/  ISETP.GE.U32.AND.EX P0, PT, R8, UR5, PT, P0 ;  /* 0x0000000508007c0c */ /* 0x000fe4000bf06100 */
[----:B------:R-:W-:Y:S01]  /*08d0*/  IADD3 R3, P2, PT, R10, -UR4, RZ ;  /* 0x800000040a037c10 */ /* 0x000fe2000ff5e0ff */
[----:B------:R-:W-:Y:S01]  /*08e0*/  IMAD.X R6, RZ, RZ, R5, P1 ;  /* 0x000000ffff067224 */ /* 0x000fe200008e0605 */
[----:B------:R-:W-:Y:S02]  /*08f0*/  SEL R9, R2, R9, P0 ;  /* 0x0000000902097207 */ /* 0x000fe40000000000 */
[----:B------:R-:W-:-:S02]  /*0900*/  IADD3.X R7, PT, PT, R8, ~UR5, RZ, P2, !PT ;  /* 0x8000000508077c10 */ /* 0x000fc400097fe4ff */
[----:B------:R-:W-:Y:S02]  /*0910*/  SEL R3, R3, R10, P0 ;  /* 0x0000000a03037207 */ /* 0x000fe40000000000 */
[----:B------:R-:W-:Y:S01]  /*0920*/  SEL R6, R6, R5, P0 ;  /* 0x0000000506067207 */ /* 0x000fe20000000000 */
[----:B------:R-:W-:Y:S01]  /*0930*/  HFMA2 R5, -RZ, RZ, 0, 0 ;  /* 0x00000000ff057431 */ /* 0x000fe200000001ff */
[----:B------:R-:W-:Y:S02]  /*0940*/  IADD3 R2, P2, PT, R9, 0x1, RZ ;  /* 0x0000000109027810 */ /* 0x000fe40007f5e0ff */
[----:B------:R-:W-:Y:S02]  /*0950*/  SEL R7, R7, R8, P0 ;  /* 0x0000000807077207 */ /* 0x000fe40000000000 */
[----:B------:R-:W-:Y:S01]  /*0960*/  ISETP.GE.U32.AND P0, PT, R3, UR4, PT ;  /* 0x0000000403007c0c */ /* 0x000fe2000bf06070 */
[----:B------:R-:W-:Y:S01]  /*0970*/  IMAD.X R3, RZ, RZ, R6, P2 ;  /* 0x000000ffff037224 */ /* 0x000fe200010e0606 */
[----:B------:R-:W-:-:S02]  /*0980*/  ISETP.NE.U32.AND P1, PT, RZ, UR4, PT ;  /* 0x00000004ff007c0c */ /* 0x000fc4000bf25070 */
[----:B------:R-:W-:Y:S02]  /*0990*/  ISETP.GE.U32.AND.EX P0, PT, R7, UR5, PT, P0 ;  /* 0x0000000507007c0c */ /* 0x000fe4000bf06100 */
[----:B------:R-:W-:Y:S02]  /*09a0*/  ISETP.NE.AND.EX P1, PT, RZ, UR5, PT, P1 ;  /* 0x00000005ff007c0c */ /* 0x000fe4000bf25310 */
[----:B------:R-:W-:Y:S02]  /*09b0*/  SEL R2, R2, R9, P0 ;  /* 0x0000000902027207 */ /* 0x000fe40000000000 */
[----:B------:R-:W-:Y:S02]  /*09c0*/  SEL R3, R3, R6, P0 ;  /* 0x0000000603037207 */ /* 0x000fe40000000000 */
[----:B------:R-:W-:Y:S02]  /*09d0*/  SEL R2, R2, 0xffffffff, P1 ;  /* 0xffffffff02027807 */ /* 0x000fe40000800000 */
[----:B------:R-:W-:Y:S01]  /*09e0*/  SEL R3, R3, 0xffffffff, P1 ;  /* 0xffffffff03037807 */ /* 0x000fe20000800000 */
[----:B------:R-:W-:Y:S06]  /*09f0*/  RET.REL.NODEC R4 `(_Z13multiplyByIKzP7double2S0_id) ;  /* 0xfffffff404807950 */ /* 0x000fec0003c3ffff */
.L_x_4:
[----:B------:R-:W-:-:S00]  /*0a00*/  BRA `(.L_x_4) ;  /* 0xfffffffc00fc7947 */ /* 0x000fc0000383ffff */
[----:B------:R-:W-:-:S00]  /*0a10*/  NOP ;  /* 0x0000000000007918 */ /* 0x000fc00000000000 */
        /* <DEDUP_REMOVED lines=14> */
.L_x_13:


//--------------------- .text._Z13multiplyByIKyP7double2S0_id --------------------------
	.section	.text._Z13multiplyByIKyP7double2S0_id,"ax",@progbits
	.align	128
        .global         _Z13multiplyByIKyP7double2S0_id
        .type           _Z13multiplyByIKyP7double2S0_id,@function
        .size           _Z13multiplyByIKyP7double2S0_id,(.L_x_15 - _Z13multiplyByIKyP7double2S0_id)
        .other          _Z13multiplyByIKyP7double2S0_id,@"STO_CUDA_ENTRY STV_DEFAULT"
_Z13multiplyByIKyP7double2S0_id:
.text._Z13multiplyByIKyP7double2S0_id:
        /* <DEDUP_REMOVED lines=16> */
[----:B------:R-:W-:-:S09]  /*0100*/  UISETP.NE.AND.EX UP0, UPT, UR6, URZ, UPT, !UPT ;  /* 0x000000ff0600728c */ /* 0x000fd2000bf053f0 */
[----:B------:R-:W-:Y:S05]  /*0110*/  BRA.U UP0, `(.L_x_5) ;  /* 0x0000000100507547 */ /* 0x000fea000b800000 */
[----:B------:R-:W0:Y:S01]  /*0120*/  I2F.U32.RP R4, UR10 ;  /* 0x0000000a00047d06 */ /* 0x000e220008209000 */
[----:B------:R-:W-:-:S07]  /*0130*/  ISETP.NE.U32.AND P2, PT, RZ, UR10, PT ;  /* 0x0000000aff007c0c */ /* 0x000fce000bf45070 */
[----:B0-----:R-:W0:Y:S02]  /*0140*/  MUFU.RCP R4, R4 ;  /* 0x0000000400047308 */ /* 0x001e240000001000 */
[----:B0-----:R-:W-:-:S06]  /*0150*/  VIADD R2, R4, 0xffffffe ;  /* 0x0ffffffe04027836 */ /* 0x001fcc0000000000 */
[----:B------:R0:W1:Y:S02]  /*0160*/  F2I.FTZ.U32.TRUNC.NTZ R3, R2 ;  /* 0x0000000200037305 */ /* 0x000064000021f000 */
[----:B0-----:R-:W-:Y:S01]  /*0170*/  IMAD.MOV.U32 R2, RZ, RZ, RZ ;  /* 0x000000ffff027224 */ /* 0x001fe200078e00ff */
[----:B-1----:R-:W-:-:S05]  /*0180*/  IADD3 R5, PT, PT, RZ, -R3, RZ ;  /* 0x80000003ff057210 */ /* 0x002fca0007ffe0ff */
        /* <DEDUP_REMOVED lines=8> */
[----:B------:R-:W-:Y:S01]  /*0210*/  ISETP.GE.U32.AND P1, PT, R3, UR10, PT ;  /* 0x0000000a03007c0c */ /* 0x000fe2000bf26070 */
[----:B------:R-:W-:-:S12]  /*0220*/  HFMA2 R3, -RZ, RZ, 0, 0 ;  /* 0x00000000ff037431 */ /* 0x000fd800000001ff */
[----:B------:R-:W-:Y:S01]  /*0230*/  @P1 VIADD R2, R2, 0x1 ;  /* 0x0000000102021836 */ /* 0x000fe20000000000 */
[----:B------:R-:W-:Y:S01]  /*0240*/  @!P2 LOP3.LUT R2, RZ, UR10, RZ, 0x33, !PT ;  /* 0x0000000aff02ac12 */ /* 0x000fe2000f8e33ff */
[----:B------:R-:W-:Y:S06]  /*0250*/  BRA `(.L_x_6) ;  /* 0x0000000000107947 */ /* 0x000fec0003800000 */
.L_x_5:
[----:B------:R-:W-:-:S07]  /*0260*/  MOV R2, 0x280 ;  /* 0x0000028000027802 */ /* 0x000fce0000000f00 */
[----:B------:R-:W-:Y:S05]  /*0270*/  CALL.REL.NOINC `($__internal_1_$__cuda_sm20_div_u64) ;  /* 0x0000000000c07944 */ /* 0x000fea0003c00000 */
[----:B------:R-:W-:Y:S02]  /*0280*/  IMAD.MOV.U32 R2, RZ, RZ, R4 ;  /* 0x000000ffff027224 */ /* 0x000fe400078e0004 */
[----:B------:R-:W-:-:S07]  /*0290*/  IMAD.MOV.U32 R3, RZ, RZ, R5 ;  /* 0x000000ffff037224 */ /* 0x000fce00078e0005 */
.L_x_6:
[----:B------:R-:W-:Y:S01]  /*02a0*/  UISETP.NE.AND.EX UP0, UPT, UR6, URZ, UPT, !UPT ;  /* 0x000000ff0600728c */ /* 0x000fe2000bf053f0 */
[----:B------:R-:W0:Y:S08]  /*02b0*/  LDCU.64 UR8, c[0x0][0x358] ;  /* 0x00006b00ff0877ac */ /* 0x000e300008000a00 */
[----:B------:R-:W-:Y:S05]  /*02c0*/  BRA.U UP0, `(.L_x_7) ;  /* 0x00000001004c7547 */ /* 0x000fea000b800000 */
[----:B------:R-:W1:Y:S02]  /*02d0*/  LDCU UR4, c[0x0][0x390] ;  /* 0x00007200ff0477ac */ /* 0x000e640008000800 */
[----:B-1----:R-:W1:Y:S01]  /*02e0*/  I2F.U32.RP R6, UR4 ;  /* 0x0000000400067d06 */ /* 0x002e620008209000 */
[----:B------:R-:W-:-:S07]  /*02f0*/  ISETP.NE.U32.AND P1, PT, RZ, UR4, PT ;  /* 0x00000004ff007c0c */ /* 0x000fce000bf25070 */
[----:B-1----:R-:W1:Y:S02]  /*0300*/  MUFU.RCP R6, R6 ;  /* 0x0000000600067308 */ /* 0x002e640000001000 */
[----:B-1----:R-:W-:-:S06]  /*0310*/  IADD3 R4, PT, PT, R6, 0xffffffe, RZ ;  /* 0x0ffffffe06047810 */ /* 0x002fcc0007ffe0ff */
[----:B------:R1:W2:Y:S02]  /*0320*/  F2I.FTZ.U32.TRUNC.NTZ R5, R4 ;  /* 0x0000000400057305 */ /* 0x0002a4000021f000 */
[----:B-1----:R-:W-:Y:S02]  /*0330*/  IMAD.MOV.U32 R4, RZ, RZ, RZ ;  /* 0x000000ffff047224 */ /* 0x002fe400078e00ff */
[----:B--2---:R-:W-:-:S04]  /*0340*/  IMAD.MOV R3, RZ, RZ, -R5 ;  /* 0x000000ffff037224 */ /* 0x004fc800078e0a05 */
[----:B------:R-:W-:-:S04]  /*0350*/  IMAD R3, R3, UR4, RZ ;  /* 0x0000000403037c24 */ /* 0x000fc8000f8e02ff */
[----:B------:R-:W-:-:S06]  /*0360*/  IMAD.HI.U32 R3, R5, R3, R4 ;  /* 0x0000000305037227 */ /* 0x000fcc00078e0004 */
[----:B------:R-:W-:-:S05]  /*0370*/  IMAD.HI.U32 R3, R3, R2, RZ ;  /* 0x0000000203037227 */ /* 0x000fca00078e00ff */
[----:B------:R-:W-:-:S05]  /*0380*/  IADD3 R3, PT, PT, -R3, RZ, RZ ;  /* 0x000000ff03037210 */ /* 0x000fca0007ffe1ff */
[----:B------:R-:W-:-:S05]  /*0390*/  IMAD R2, R3, UR4, R2 ;  /* 0x0000000403027c24 */ /* 0x000fca000f8e0202 */
[----:B------:R-:W-:-:S13]  /*03a0*/  ISETP.GE.U32.AND P0, PT, R2, UR4, PT ;  /* 0x0000000402007c0c */ /* 0x000fda000bf06070 */
[----:B------:R-:W-:-:S05]  /*03b0*/  @P0 VIADD R2, R2, -UR4 ;  /* 0x8000000402020c36 */ /* 0x000fca0008000000 */
[----:B------:R-:W-:-:S13]  /*03c0*/  ISETP.GE.U32.AND P0, PT, R2, UR4, PT ;  /* 0x0000000402007c0c */ /* 0x000fda000bf06070 */
[----:B------:R-:W-:Y:S01]  /*03d0*/  @P0 VIADD R2, R2, -UR4 ;  /* 0x8000000402020c36 */ /* 0x000fe20008000000 */
[----:B------:R-:W-:Y:S01]  /*03e0*/  @!P1 LOP3.LUT R2, RZ, UR4, RZ, 0x33, !PT ;  /* 0x00000004ff029c12 */ /* 0x000fe2000f8e33ff */
[----:B------:R-:W-:Y:S06]  /*03f0*/  BRA `(.L_x_8) ;  /* 0x0000000000087947 */ /* 0x000fec0003800000 */
.L_x_7:
[----:B------:R-:W-:-:S07]  /*0400*/  MOV R4, 0x420 ;  /* 0x0000042000047802 */ /* 0x000fce0000000f00 */
[----:B0-----:R-:W-:Y:S05]  /*0410*/  CALL.REL.NOINC `($__internal_2_$__cuda_sm20_rem_u64) ;  /* 0x0000000400647944 */ /* 0x001fea0003c00000 */
.L_x_8:
[----:B------:R-:W1:Y:S01]  /*0420*/  LDCU.128 UR4, c[0x0][0x380] ;  /* 0x00007000ff0477ac */ /* 0x000e620008000c00 */
[----:B------:R-:W-:Y:S01]  /*0430*/  SHF.L.U32 R8, R0, 0x4, RZ ;  /* 0x0000000400087819 */ /* 0x000fe200000006ff */
[----:B------:R-:W2:Y:S01]  /*0440*/  LDC R10, c[0x0][0x390] ;  /* 0x0000e400ff0a7b82 */ /* 0x000ea20000000800 */
[----:B------:R-:W-:Y:S02]  /*0450*/  SHF.R.U32.HI R9, RZ, 0x1c, R0 ;  /* 0x0000001cff097819 */ /* 0x000fe40000011600 */
[----:B-1----:R-:W-:-:S04]  /*0460*/  IADD3 R4, P0, PT, R8, UR4, RZ ;  /* 0x0000000408047c10 */ /* 0x002fc8000ff1e0ff */
[----:B------:R-:W-:Y:S01]  /*0470*/  IADD3.X R5, PT, PT, R9, UR5, RZ, P0, !PT ;  /* 0x0000000509057c10 */ /* 0x000fe200087fe4ff */
[----:B------:R-:W1:Y:S05]  /*0480*/  LDCU.64 UR4, c[0x0][0x398] ;  /* 0x00007300ff0477ac */ /* 0x000e6a0008000a00 */
[----:B0-----:R-:W3:Y:S01]  /*0490*/  LDG.E.128 R4, desc[UR8][R4.64] ;  /* 0x0000000804047981 */ /* 0x001ee2000c1e1d00 */
        /* <DEDUP_REMOVED lines=10> */
[----:B-1----:R-:W-:Y:S02]  /*0540*/  DMUL R4, R6, UR4 ;  /* 0x0000000406047c28 */ /* 0x002fe40008000000 */
[----:B------:R-:W-:-:S07]  /*0550*/  DMUL R6, R2, UR4 ;  /* 0x0000000402067c28 */ /* 0x000fce0008000000 */
[----:B------:R-:W-:Y:S01]  /*0560*/  STG.E.128 desc[UR8][R8.64], R4 ;  /* 0x0000000408007986 */ /* 0x000fe2000c101d08 */
[----:B------:R-:W-:Y:S05]  /*0570*/  EXIT ;  /* 0x000000000000794d */ /* 0x000fea0003800000 */
        .weak           $__internal_1_$__cuda_sm20_div_u64
        .type           $__internal_1_$__cuda_sm20_div_u64,@function
        .size           $__internal_1_$__cuda_sm20_div_u64,($__internal_2_$__cuda_sm20_rem_u64 - $__internal_1_$__cuda_sm20_div_u64)
$__internal_1_$__cuda_sm20_div_u64:
[----:B------:R-:W0:Y:S01]  /*0580*/  LDCU UR4, c[0x0][0x390] ;  /* 0x00007200ff0477ac */ /* 0x000e220008000800 */
[----:B------:R-:W-:Y:S02]  /*0590*/  UMOV UR5, UR6 ;  /* 0x0000000600057c82 */ /* 0x000fe40008000000 */
[----:B0-----:R-:W0:Y:S08]  /*05a0*/  I2F.U64.RP R3, UR4 ;  /* 0x0000000400037d12 */ /* 0x001e300008309000 */
[----:B0-----:R-:W0:Y:S02]  /*05b0*/  MUFU.RCP R3, R3 ;  /* 0x0000000300037308 */ /* 0x001e240000001000 */
[----:B0-----:R-:W-:-:S06]  /*05c0*/  VIADD R4, R3, 0x1ffffffe ;  /* 0x1ffffffe03047836 */ /* 0x001fcc0000000000 */
[----:B------:R-:W0:Y:S02]  /*05d0*/  F2I.U64.TRUNC R4, R4 ;  /* 0x0000000400047311 */ /* 0x000e24000020d800 */
[----:B0-----:R-:W-:-:S04]  /*05e0*/  IMAD.WIDE.U32 R6, R4, UR4, RZ ;  /* 0x0000000404067c25 */ /* 0x001fc8000f8e00ff */
[----:B------:R-:W-:Y:S01]  /*05f0*/  IMAD R7, R4, UR6, R7 ;  /* 0x0000000604077c24 */ /* 0x000fe2000f8e0207 */
[----:B------:R-:W-:-:S03]  /*0600*/  IADD3 R9, P0, PT, RZ, -R6, RZ ;  /* 0x80000006ff097210 */ /* 0x000fc60007f1e0ff */
[----:B------:R-:W-:Y:S02]  /*0610*/  IMAD R7, R5, UR4, R7 ;  /* 0x0000000405077c24 */ /* 0x000fe4000f8e0207 */
[----:B------:R-:W-:-:S03]  /*0620*/  IMAD.HI.U32 R6, R4, R9, RZ ;  /* 0x0000000904067227 */ /* 0x000fc600078e00ff */
[----:B------:R-:W-:Y:S01]  /*0630*/  IADD3.X R11, PT, PT, RZ, ~R7, RZ, P0, !PT ;  /* 0x80000007ff0b7210 */ /* 0x000fe200007fe4ff */
[----:B------:R-:W-:-:S04]  /*0640*/  IMAD.MOV.U32 R7, RZ, RZ, R4 ;  /* 0x000000ffff077224 */ /* 0x000fc800078e0004 */
[----:B------:R-:W-:-:S04]  /*0650*/  IMAD.WIDE.U32 R6, P0, R4, R11, R6 ;  /* 0x0000000b04067225 */ /* 0x000fc80007800006 */
[C---:B------:R-:W-:Y:S02]  /*0660*/  IMAD R13, R5.reuse, R11, RZ ;  /* 0x0000000b050d7224 */ /* 0x040fe400078e02ff */
[----:B------:R-:W-:-:S04]  /*0670*/  IMAD.HI.U32 R6, P1, R5, R9, R6 ;  /* 0x0000000905067227 */ /* 0x000fc80007820006 */
[----:B------:R-:W-:Y:S01]  /*0680*/  IMAD.HI.U32 R3, R5, R11, RZ ;  /* 0x0000000b05037227 */ /* 0x000fe200078e00ff */
[----:B------:R-:W-:-:S03]  /*0690*/  IADD3 R7, P2, PT, R13, R6, RZ ;  /* 0x000000060d077210 */ /* 0x000fc60007f5e0ff */
[----:B------:R-:W-:Y:S02]  /*06a0*/  IMAD.X R3, R3, 0x1, R5, P0 ;  /* 0x0000000103037824 */ /* 0x000fe400000e0605 */
[----:B------:R-:W-:-:S03]  /*06b0*/  IMAD.WIDE.U32 R4, R7, UR4, RZ ;  /* 0x0000000407047c25 */ /* 0x000fc6000f8e00ff */
[----:B------:R-:W-:Y:S01]  /*06c0*/  IADD3.X R3, PT, PT, RZ, RZ, R3, P2, P1 ;  /* 0x000000ffff037210 */ /* 0x000fe200017e2403 */
[----:B------:R-:W-:Y:S01]  /*06d0*/  IMAD R6, R7, UR6, R5 ;  /* 0x0000000607067c24 */ /* 0x000fe2000f8e0205 */
[----:B------:R-:W-:-:S03]  /*06e0*/  IADD3 R5, P0, PT, RZ, -R4, RZ ;  /* 0x80000004ff057210 */ /* 0x000fc60007f1e0ff */
[----:B------:R-:W-:Y:S02]  /*06f0*/  IMAD R4, R3, UR4, R6 ;  /* 0x0000000403047c24 */ /* 0x000fe4000f8e0206 */
[----:B------:R-:W-:-:S03]  /*0700*/  IMAD.HI.U32 R6, R7, R5, RZ ;  /* 0x0000000507067227 */ /* 0x000fc600078e00ff */
[----:B------:R-:W-:-:S05]  /*0710*/  IADD3.X R4, PT, PT, RZ, ~R4, RZ, P0, !PT ;  /* 0x80000004ff047210 */ /* 0x000fca00007fe4ff */
[----:B------:R-:W-:-:S04]  /*0720*/  IMAD.WIDE.U32 R6, P0, R7, R4, R6 ;  /* 0x0000000407067225 */ /* 0x000fc80007800006 */
[C---:B------:R-:W-:Y:S02]  /*0730*/  IMAD R8, R3.reuse, R4, RZ ;  /* 0x0000000403087224 */ /* 0x040fe400078e02ff */
[----:B------:R-:W-:-:S04]  /*0740*/  IMAD.HI.U32 R7, P1, R3, R5, R6 ;  /* 0x0000000503077227 */ /* 0x000fc80007820006 */
[----:B------:R-:W-:Y:S01]  /*0750*/  IMAD.HI.U32 R6, R3, R4, RZ ;  /* 0x0000000403067227 */ /* 0x000fe200078e00ff */
[----:B------:R-:W-:-:S03]  /*0760*/  IADD3 R7, P2, PT, R8, R7, RZ ;  /* 0x0000000708077210 */ /* 0x000fc60007f5e0ff */
[----:B------:R-:W-:Y:S02]  /*0770*/  IMAD.X R3, R6, 0x1, R3, P0 ;  /* 0x0000000106037824 */ /* 0x000fe400000e0603 */
[----:B------:R-:W-:-:S03]  /*0780*/  IMAD.HI.U32 R4, R7, R0, RZ ;  /* 0x0000000007047227 */ /* 0x000fc600078e00ff */
[----:B------:R-:W-:Y:S01]  /*0790*/  IADD3.X R3, PT, PT, RZ, RZ, R3, P2, P1 ;  /* 0x000000ffff037210 */ /* 0x000fe200017e2403 */
[----:B------:R-:W-:Y:S02]  /*07a0*/  IMAD.MOV.U32 R5, RZ, RZ, RZ ;  /* 0x000000ffff057224 */ /* 0x000fe400078e00ff */
[----:B------:R-:W-:-:S04]  /*07b0*/  IMAD.WIDE.U32 R4, RZ, R7, R4 ;  /* 0x00000007ff047225 */ /* 0x000fc800078e0004 */
[----:B------:R-:W-:-:S05]  /*07c0*/  IMAD.HI.U32 R3, P0, R3, R0, R4 ;  /* 0x0000000003037227 */ /* 0x000fca0007800004 */
[----:B------:R-:W-:Y:S02]  /*07d0*/  IADD3 R7, P1, PT, RZ, R3, RZ ;  /* 0x00000003ff077210 */ /* 0x000fe40007f3e0ff */
[----:B------:R-:W-:-:S03]  /*07e0*/  IADD3.X R3, PT, PT, RZ, RZ, RZ, P0, !PT ;  /* 0x000000ffff037210 */ /* 0x000fc600007fe4ff */
[----:B------:R-:W-:-:S04]  /*07f0*/  IMAD.WIDE.U32 R4, R7, UR4, RZ ;  /* 0x0000000407047c25 */ /* 0x000fc8000f8e00ff */
[----:B------:R-:W-:Y:S01]  /*0800*/  IMAD.X R3, RZ, RZ, R3, P1 ;  /* 0x000000ffff037224 */ /* 0x000fe200008e0603 */
[----:B------:R-:W-:Y:S01]  /*0810*/  IADD3 R10, P1, PT, -R4, R0, RZ ;  /* 0x00000000040a7210 */ /* 0x000fe20007f3e1ff */
[----:B------:R-:W-:-:S03]  /*0820*/  IMAD R6, R7, UR6, R5 ;  /* 0x0000000607067c24 */ /* 0x000fc6000f8e0205 */
[C---:B------:R-:W-:Y:S01]  /*0830*/  ISETP.GE.U32.AND P0, PT, R10.reuse, UR4, PT ;  /* 0x000000040a007c0c */ /* 0x040fe2000bf06070 */
[----:B------:R-:W-:Y:S01]  /*0840*/  IMAD R6, R3, UR4, R6 ;  /* 0x0000000403067c24 */ /* 0x000fe2000f8e0206 */
[----:B------:R-:W-:-:S03]  /*0850*/  IADD3 R5, P2, PT, R10, -UR4, RZ ;  /* 0x800000040a057c10 */ /* 0x000fc6000ff5e0ff */
[----:B------:R-:W-:Y:S01]  /*0860*/  IMAD.X R9, RZ, RZ, ~R6, P1 ;  /* 0x000000ffff097224 */ /* 0x000fe200008e0e06 */
[----:B------:R-:W-:-:S04]  /*0870*/  IADD3 R4, P1, PT, R7, 0x1, RZ ;  /* 0x0000000107047810 */ /* 0x000fc80007f3e0ff */
[C---:B------:R-:W-:Y:S02]  /*0880*/  ISETP.GE.U32.AND.EX P0, PT, R9.reuse, UR6, PT, P0 ;  /* 0x0000000609007c0c */ /* 0x040fe4000bf06100 */
[----:B------:R-:W-:Y:S02]  /*0890*/  IADD3.X R6, PT, PT, RZ, R3, RZ, P1, !PT ;  /* 0x00000003ff067210 */ /* 0x000fe40000ffe4ff */
[----:B------:R-:W-:Y:S02]  /*08a0*/  SEL R7, R4, R7, P0 ;  /* 0x0000000704077207 */ /* 0x000fe40000000000 */
[----:B------:R-:W-:Y:S02]  /*08b0*/  IADD3.X R8, PT, PT, R9, ~UR6, RZ, P2, !PT ;  /* 0x8000000609087c10 */ /* 0x000fe400097fe4ff */
[----:B------:R-:W-:Y:S02]  /*08c0*/  SEL R5, R5, R10, P0 ;  /* 0x0000000a05057207 */ /* 0x000fe40000000000 */
[----:B------:R-:W-:Y:S01]  /*08d0*/  SEL R6, R6, R3, P0 ;  /* 0x0000000306067207 */ /* 0x000fe20000000000 */
[----:B------:R-:W-:Y:S01]  /*08e0*/  HFMA2 R3, -RZ, RZ, 0, 0 ;  /* 0x00000000ff037431 */ /* 0x000fe200000001ff */
[----:B------:R-:W-:-:S02]  /*08f0*/  IADD3 R4, P2, PT, R7, 0x1, RZ ;  /* 0x0000000107047810 */ /* 0x000fc40007f5e0ff */
[----:B------:R-:W-:Y:S02]  /*0900*/  SEL R8, R8, R9, P0 ;  /* 0x0000000908087207 */ /* 0x000fe40000000000 */
[----:B------:R-:W-:Y:S01]  /*0910*/  ISETP.GE.U32.AND P0, PT, R5, UR4, PT ;  /* 0x0000000405007c0c */ /* 0x000fe2000bf06070 */
[----:B------:R-:W-:Y:S01]  /*0920*/  IMAD.X R5, RZ, RZ, R6, P2 ;  /* 0x000000ffff057224 */ /* 0x000fe200010e0606 */
[----:B------:R-:W-:Y:S02]  /*0930*/  ISETP.NE.U32.AND P1, PT, RZ, UR4, PT ;  /* 0x00000004ff007c0c */ /* 0x000fe4000bf25070 */
[----:B------:R-:W-:Y:S02]  /*0940*/  ISETP.GE.U32.AND.EX P0, PT, R8, UR6, PT, P0 ;  /* 0x0000000608007c0c */ /* 0x000fe4000bf06100 */
[----:B------:R-:W-:Y:S02]  /*0950*/  ISETP.NE.AND.EX P1, PT, RZ, UR6, PT, P1 ;  /* 0x00000006ff007c0c */ /* 0x000fe4000bf25310 */
[----:B------:R-:W-:-:S02]  /*0960*/  SEL R4, R4, R7, P0 ;  /* 0x0000000704047207 */ /* 0x000fc40000000000 */
[----:B------:R-:W-:Y:S02]  /*0970*/  SEL R5, R5, R6, P0 ;  /* 0x0000000605057207 */ /* 0x000fe40000000000 */
[----:B------:R-:W-:Y:S02]  /*0980*/  SEL R4, R4, 0xffffffff, P1 ;  /* 0xffffffff04047807 */ /* 0x000fe40000800000 */
[----:B------:R-:W-:Y:S01]  /*0990*/  SEL R5, R5, 0xffffffff, P1 ;  /* 0xffffffff05057807 */ /* 0x000fe20000800000 */
[----:B------:R-:W-:Y:S06]  /*09a0*/  RET.REL.NODEC R2 `(_Z13multiplyByIKyP7double2S0_id) ;  /* 0xfffffff402947950 */ /* 0x000fec0003c3ffff */
        .weak           $__internal_2_$__cuda_sm20_rem_u64
        .type           $__internal_2_$__cuda_sm20_rem_u64,@function
        .size           $__internal_2_$__cuda_sm20_rem_u64,(.L_x_15 - $__internal_2_$__cuda_sm20_rem_u64)
$__internal_2_$__cuda_sm20_rem_u64:
        /* <DEDUP_REMOVED lines=17> */
[----:B------:R-:W-:-:S04]  /*0ac0*/  IADD3 R9, P2, PT, R15, R8, RZ ;  /* 0x000000080f097210 */ /* 0x000fc80007f5e0ff */
[----:B------:R-:W-:Y:S01]  /*0ad0*/  IADD3.X R5, PT, PT, R5, R7, RZ, P0, !PT ;  /* 0x0000000705057210 */ /* 0x000fe200007fe4ff */
[----:B------:R-:W-:-:S03]  /*0ae0*/  IMAD.WIDE.U32 R6, R9, UR4, RZ ;  /* 0x0000000409067c25 */ /* 0x000fc6000f8e00ff */
[----:B------:R-:W-:Y:S01]  /*0af0*/  IADD3.X R5, PT, PT, RZ, RZ, R5, P2, P1 ;  /* 0x000000ffff057210 */ /* 0x000fe200017e2405 */
[----:B------:R-:W-:Y:S01]  /*0b00*/  IMAD R8, R9, UR6, R7 ;  /* 0x0000000609087c24 */ /* 0x000fe2000f8e0207 */
[----:B------:R-:W-:-:S03]  /*0b10*/  IADD3 R7, P0, PT, RZ, -R6, RZ ;  /* 0x80000006ff077210 */ /* 0x000fc60007f1e0ff */
[----:B------:R-:W-:Y:S02]  /*0b20*/  IMAD R6, R5, UR4, R8 ;  /* 0x0000000405067c24 */ /* 0x000fe4000f8e0208 */
[----:B------:R-:W-:-:S04]  /*0b30*/  IMAD.HI.U32 R8, R9, R7, RZ ;  /* 0x0000000709087227 */ /* 0x000fc800078e00ff */
[----:B------:R-:W-:-:S04]  /*0b40*/  IMAD.X R6, RZ, RZ, ~R6, P0 ;  /* 0x000000ffff067224 */ /* 0x000fc800000e0e06 */
[----:B------:R-:W-:-:S04]  /*0b50*/  IMAD.WIDE.U32 R8, P0, R9, R6, R8 ;  /* 0x0000000609087225 */ /* 0x000fc80007800008 */
[C---:B------:R-:W-:Y:S02]  /*0b60*/  IMAD R10, R5.reuse, R6, RZ ;  /* 0x00000006050a7224 */ /* 0x040fe400078e02ff */
[----:B------:R-:W-:-:S04]  /*0b70*/  IMAD.HI.U32 R9, P1, R5, R7, R8 ;  /* 0x0000000705097227 */ /* 0x000fc80007820008 */
[----:B------:R-:W-:Y:S01]  /*0b80*/  IMAD.HI.U32 R6, R5, R6, RZ ;  /* 0x0000000605067227 */ /* 0x000fe200078e00ff */
[----:B------:R-:W-:-:S03]  /*0b90*/  IADD3 R9, P2, PT, R10, R9, RZ ;  /* 0x000000090a097210 */ /* 0x000fc60007f5e0ff */
[----:B------:R-:W-:Y:S01]  /*0ba0*/  IMAD.MOV.U32 R7, RZ, RZ, RZ ;  /* 0x000000ffff077224 */ /* 0x000fe200078e00ff */
[----:B------:R-:W-:Y:S01]  /*0bb0*/  IADD3.X R5, PT, PT, R6, R5, RZ, P0, !PT ;  /* 0x0000000506057210 */ /* 0x000fe200007fe4ff */
[----:B------:R-:W-:-:S03]  /*0bc0*/  IMAD.HI.U32 R6, R9, R2, RZ ;  /* 0x0000000209067227 */ /* 0x000fc600078e00ff */
[----:B------:R-:W-:Y:S01]  /*0bd0*/  IADD3.X R5, PT, PT, RZ, RZ, R5, P2, P1 ;  /* 0x000000ffff057210 */ /* 0x000fe200017e2405 */
[----:B------:R-:W-:-:S04]  /*0be0*/  IMAD.WIDE.U32 R6, R9, R3, R6 ;  /* 0x0000000309067225 */ /* 0x000fc800078e0006 */
[C---:B------:R-:W-:Y:S02]  /*0bf0*/  IMAD R9, R5.reuse, R3, RZ ;  /* 0x0000000305097224 */ /* 0x040fe400078e02ff */
[----:B------:R-:W-:-:S04]  /*0c00*/  IMAD.HI.U32 R6, P0, R5, R2, R6 ;  /* 0x0000000205067227 */ /* 0x000fc80007800006 */
[----:B------:R-:W-:Y:S01]  /*0c10*/  IMAD.HI.U32 R5, R5, R3, RZ ;  /* 0x0000000305057227 */ /* 0x000fe200078e00ff */
[----:B------:R-:W-:-:S04]  /*0c20*/  IADD3 R9, P1, PT, R9, R6, RZ ;  /* 0x0000000609097210 */ /* 0x000fc80007f3e0ff */
[----:B------:R-:W-:Y:S01]  /*0c30*/  IADD3.X R5, PT, PT, R5, RZ, RZ, P0, !PT ;  /* 0x000000ff05057210 */ /* 0x000fe200007fe4ff */
[----:B------:R-:W-:-:S04]  /*0c40*/  IMAD.WIDE.U32 R6, R9, UR4, RZ ;  /* 0x0000000409067c25 */ /* 0x000fc8000f8e00ff */
[----:B------:R-:W-:Y:S01]  /*0c50*/  IMAD.X R5, RZ, RZ, R5, P1 ;  /* 0x000000ffff057224 */ /* 0x000fe200008e0605 */
[----:B------:R-:W-:Y:S01]  /*0c60*/  IADD3 R2, P1, PT, -R6, R2, RZ ;  /* 0x0000000206027210 */ /* 0x000fe20007f3e1ff */
[----:B------:R-:W-:-:S03]  /*0c70*/  IMAD R8, R9, UR6, R7 ;  /* 0x0000000609087c24 */ /* 0x000fc6000f8e0207 */
[----:B------:R-:W-:Y:S01]  /*0c80*/  ISETP.GE.U32.AND P0, PT, R2, UR4, PT ;  /* 0x0000000402007c0c */ /* 0x000fe2000bf06070 */
[----:B------:R-:W-:-:S05]  /*0c90*/  IMAD R8, R5, UR4, R8 ;  /* 0x0000000405087c24 */ /* 0x000fca000f8e0208 */
[----:B------:R-:W-:Y:S02]  /*0ca0*/  IADD3.X R8, PT, PT, ~R8, R3, RZ, P1, !PT ;  /* 0x0000000308087210 */ /* 0x000fe40000ffe5ff */
[----:B------:R-:W-:Y:S02]  /*0cb0*/  IADD3 R3, P1, PT, R2, -UR4, RZ ;  /* 0x8000000402037c10 */ /* 0x000fe4000ff3e0ff */
[C---:B------:R-:W-:Y:S02]  /*0cc0*/  ISETP.GE.U32.AND.EX P0, PT, R8.reuse, UR6, PT, P0 ;  /* 0x0000000608007c0c */ /* 0x040fe4000bf06100 */
[----:B------:R-:W-:Y:S02]  /*0cd0*/  IADD3.X R5, PT, PT, R8, ~UR6, RZ, P1, !PT ;  /* 0x8000000608057c10 */ /* 0x000fe40008ffe4ff */
[----:B------:R-:W-:Y:S02]  /*0ce0*/  SEL R3, R3, R2, P0 ;  /* 0x0000000203037207 */ /* 0x000fe40000000000 */
[----:B------:R-:W-:-:S02]  /*0cf0*/  SEL R5, R5, R8, P0 ;  /* 0x0000000805057207 */ /* 0x000fc40000000000 */
[C---:B------:R-:W-:Y:S01]  /*0d00*/  ISETP.GE.U32.AND P0, PT, R3.reuse, UR4, PT ;  /* 0x0000000403007c0c */ /* 0x040fe2000bf06070 */
[----:B------:R-:W-:Y:S01]  /*0d10*/  VIADD R2, R3, -UR4 ;  /* 0x8000000403027c36 */ /* 0x000fe20008000000 */
[----:B------:R-:W-:Y:S02]  /*0d20*/  ISETP.NE.U32.AND P1, PT, RZ, UR4, PT ;  /* 0x00000004ff007c0c */ /* 0x000fe4000bf25070 */
[----:B------:R-:W-:Y:S01]  /*0d30*/  ISETP.GE.U32.AND.EX P0, PT, R5, UR6, PT, P0 ;  /* 0x0000000605007c0c */ /* 0x000fe2000bf06100 */
[----:B------:R-:W-:Y:S01]  /*0d40*/  HFMA2 R5, -RZ, RZ, 0, 0 ;  /* 0x00000000ff057431 */ /* 0x000fe200000001ff */
[----:B------:R-:W-:Y:S02]  /*0d50*/  ISETP.NE.AND.EX P1, PT, RZ, UR6, PT, P1 ;  /* 0x00000006ff007c0c */ /* 0x000fe4000bf25310 */
[----:B------:R-:W-:-:S04]  /*0d60*/  SEL R2, R2, R3, P0 ;  /* 0x0000000302027207 */ /* 0x000fc80000000000 */
[----:B------:R-:W-:Y:S01]  /*0d70*/  SEL R2, R2, 0xffffffff, P1 ;  /* 0xffffffff02027807 */ /* 0x000fe20000800000 */
[----:B------:R-:W-:Y:S06]  /*0d80*/  RET.REL.NODEC R4 `(_Z13multiplyByIKyP7double2S0_id) ;  /* 0xfffffff0049c7950 */ /* 0x000fec0003c3ffff */
.L_x_9:
        /* <DEDUP_REMOVED lines=15> */
.L_x_15:


//--------------------- .text._Z13multiplyByIKxP7double2S0_id --------------------------
	.section	.text._Z13multiplyByIKxP7double2S0_id,"ax",@progbits
	.align	128
        .global         _Z13multiplyByIKxP7double2S0_id
        .type           _Z13multiplyByIKxP7double2S0_id,@function
        .size           _Z13multiplyByIKxP7double2S0_id,(.L_x_16 - _Z13multiplyByIKxP7double2S0_id)
        .other          _Z13multiplyByIKxP7double2S0_id,@"STO_CUDA_ENTRY STV_DEFAULT"
_Z13multiplyByIKxP7double2S0_id:
.text._Z13multiplyByIKxP7double2S0_id:
        /* <DEDUP_REMOVED lines=16> */
[----:B------:R-:W-:Y:S01]  /*0100*/  UISETP.NE.U32.AND UP0, UPT, UR6, URZ, UPT ;  /* 0x000000ff0600728c */ /* 0x000fe2000bf05070 */
[----:B------:R-:W0:Y:S08]  /*0110*/  LDCU.64 UR8, c[0x0][0x358] ;  /* 0x00006b00ff0877ac */ /* 0x000e300008000a00 */
[----:B------:R-:W-:Y:S05]  /*0120*/  BRA.U UP0, `(.L_x_10) ;  /* 0x0000000100487547 */ /* 0x000fea000b800000 */
[----:B------:R-:W1:Y:S01]  /*0130*/  I2F.U32.RP R4, UR10 ;  /* 0x0000000a00047d06 */ /* 0x000e620008209000 */
[----:B------:R-:W-:-:S07]  /*0140*/  ISETP.NE.U32.AND P1, PT, RZ, UR10, PT ;  /* 0x0000000aff007c0c */ /* 0x000fce000bf25070 */
[----:B-1----:R-:W1:Y:S02]  /*0150*/  MUFU.RCP R4, R4 ;  /* 0x0000000400047308 */ /* 0x002e640000001000 */
[----:B-1----:R-:W-:-:S06]  /*0160*/  VIADD R2, R4, 0xffffffe ;  /* 0x0ffffffe04027836 */ /* 0x002fcc0000000000 */
[----:B------:R1:W2:Y:S02]  /*0170*/  F2I.FTZ.U32.TRUNC.NTZ R3, R2 ;  /* 0x0000000200037305 */ /* 0x0002a4000021f000 */
[----:B-1----:R-:W-:Y:S01]  /*0180*/  IMAD.MOV.U32 R2, RZ, RZ, RZ ;  /* 0x000000ffff027224 */ /* 0x002fe200078e00ff */
[----:B--2---:R-:W-:-:S05]  /*0190*/  IADD3 R5, PT, PT, RZ, -R3, RZ ;  /* 0x80000003ff057210 */ /* 0x004fca0007ffe0ff */
[----:B------:R-:W-:-:S04]  /*01a0*/  IMAD R5, R5, UR10, RZ ;  /* 0x0000000a05057c24 */ /* 0x000fc8000f8e02ff */
[----:B------:R-:W-:-:S06]  /*01b0*/  IMAD.HI.U32 R3, R3, R5, R2 ;  /* 0x0000000503037227 */ /* 0x000fcc00078e0002 */
[----:B------:R-:W-:-:S04]  /*01c0*/  IMAD.HI.U32 R3, R3, R0, RZ ;  /* 0x0000000003037227 */ /* 0x000fc800078e00ff */
[----:B------:R-:W-:-:S04]  /*01d0*/  IMAD.MOV R3, RZ, RZ, -R3 ;  /* 0x000000ffff037224 */ /* 0x000fc800078e0a03 */
[----:B------:R-:W-:-:S05]  /*01e0*/  IMAD R3, R3, UR10, R0 ;  /* 0x0000000a03037c24 */ /* 0x000fca000f8e0200 */
[----:B------:R-:W-:-:S13]  /*01f0*/  ISETP.GE.U32.AND P0, PT, R3, UR10, PT ;  /* 0x0000000a03007c0c */ /* 0x000fda000bf06070 */
[----:B------:R-:W-:-:S04]  /*0200*/  @P0 IADD3 R3, PT, PT, R3, -UR10, RZ ;  /* 0x8000000a03030c10 */ /* 0x000fc8000fffe0ff */
[----:B------:R-:W-:-:S13]  /*0210*/  ISETP.GE.U32.AND P0, PT, R3, UR10, PT ;  /* 0x0000000a03007c0c */ /* 0x000fda000bf06070 */
[----:B------:R-:W-:Y:S01]  /*0220*/  @P0 VIADD R3, R3, -UR10 ;  /* 0x8000000a03030c36 */ /* 0x000fe20008000000 */
[----:B------:R-:W-:Y:S01]  /*0230*/  @!P1 LOP3.LUT R3, RZ, UR10, RZ, 0x33, !PT ;  /* 0x0000000aff039c12 */ /* 0x000fe2000f8e33ff */
[----:B------:R-:W-:Y:S06]  /*0240*/  BRA `(.L_x_11) ;  /* 0x00000000000c7947 */ /* 0x000fec0003800000 */
.L_x_10:
[----:B------:R-:W-:-:S07]  /*0250*/  MOV R2, 0x270 ;  /* 0x0000027000027802 */ /* 0x000fce0000000f00 */
[----:B0-----:R-:W-:Y:S05]  /*0260*/  CALL.REL.NOINC `($__internal_3_$__cuda_sm20_rem_u64) ;  /* 0x00000000005c7944 */ /* 0x001fea0003c00000 */
[----:B------:R-:W-:-:S07]  /*0270*/  IMAD.MOV.U32 R3, RZ, RZ, R4 ;  /* 0x000000ffff037224 */ /* 0x000fce00078e0004 */
.L_x_11:
        /* <DEDUP_REMOVED lines=22> */
        .weak           $__internal_3_$__cuda_sm20_rem_u64
        .type           $__internal_3_$__cuda_sm20_rem_u64,@function
        .size           $__internal_3_$__cuda_sm20_rem_u64,(.L_x_16 - $__internal_3_$__cuda_sm20_rem_u64)
$__internal_3_$__cuda_sm20_rem_u64:
        /* <DEDUP_REMOVED lines=43> */
[----:B------:R-:W-:Y:S01]  /*0690*/  ISETP.GE.U32.AND P0, PT, R4, UR4, PT ;  /* 0x0000000404007c0c */ /* 0x000fe2000bf06070 */
[----:B------:R-:W-:-:S05]  /*06a0*/  IMAD R3, R3, UR4, R6 ;  /* 0x0000000403037c24 */ /* 0x000fca000f8e0206 */
[----:B------:R-:W-:Y:S02]  /*06b0*/  IADD3.X R6, PT, PT, RZ, ~R3, RZ, P1, !PT ;  /* 0x80000003ff067210 */ /* 0x000fe40000ffe4ff */
        /* <DEDUP_REMOVED lines=8> */
[----:B------:R-:W-:Y:S02]  /*0740*/  ISETP.GE.U32.AND.EX P0, PT, R5, UR6, PT, P0 ;  /* 0x0000000605007c0c */ /* 0x000fe4000bf06100 */
[----:B------:R-:W-:Y:S02]  /*0750*/  ISETP.NE.AND.EX P1, PT, RZ, UR6, PT, P1 ;  /* 0x00000006ff007c0c */ /* 0x000fe4000bf25310 */
[----:B------:R-:W-:Y:S01]  /*0760*/  SEL R4, R4, R3, P0 ;  /* 0x0000000304047207 */ /* 0x000fe20000000000 */
[----:B------:R-:W-:-:S03]  /*0770*/  HFMA2 R3, -RZ, RZ, 0, 0 ;  /* 0x00000000ff037431 */ /* 0x000fc600000001ff */
[----:B------:R-:W-:Y:S01]  /*0780*/  SEL R4, R4, 0xffffffff, P1 ;  /* 0xffffffff04047807 */ /* 0x000fe20000800000 */
[----:B------:R-:W-:Y:S06]  /*0790*/  RET.REL.NODEC R2 `(_Z13multiplyByIKxP7double2S0_id) ;  /* 0xfffffff802187950 */ /* 0x000fec0003c3ffff */
.L_x_12:
        /* <DEDUP_REMOVED lines=14> */
.L_x_16:


//--------------------- .nv.shared.reserved.0     --------------------------
	.section	.nv.shared.reserved.0,"aw",@nobits
	.weak		__nv_reservedSMEM_offset_0_alias
	.size		__nv_reservedSMEM_offset_0_alias, 0, 64
	.other		__nv_reservedSMEM_offset_0_alias,@"STO_CUDA_RESERVED_SHARED STV_DEFAULT"
__nv_reservedSMEM_offset_0_alias:
	.zero		0
	.zero		64


//--------------------- .nv.constant0._Z13multiplyByIKzP7double2S0_id --------------------------
	.section	.nv.constant0._Z13multiplyByIKzP7double2S0_id,"a",@progbits
	.sectionflags	@""
	.align	4
.nv.constant0._Z13multiplyByIKzP7double2S0_id:
	.zero		928


//--------------------- .nv.constant0._Z13multiplyByIKyP7double2S0_id --------------------------
	.section	.nv.constant0._Z13multiplyByIKyP7double2S0_id,"a",@progbits
	.sectionflags	@""
	.align	4
.nv.constant0._Z13multiplyByIKyP7double2S0_id:
	.zero		928


//--------------------- .nv.constant0._Z13multiplyByIKxP7double2S0_id --------------------------
	.section	.nv.constant0._Z13multiplyByIKxP7double2S0_id,"a",@progbits
	.sectionflags	@""
	.align	4
.nv.constant0._Z13multiplyByIKxP7double2S0_id:
	.zero		928


//--------------------- SYMBOLS --------------------------

	.type		.nv.reservedSmem.offset0,@object
	.size		.nv.reservedSmem.offset0,0x4
